//
// Generated by NVIDIA NVVM Compiler
//
// Compiler Build ID: CL-36424714
// Cuda compilation tools, release 13.0, V13.0.88
// Based on NVVM 20.0.0
//

.version 9.0
.target sm_100
.address_size 64

	// .globl	_Z7mm_cudaPKfS0_Pfii

.visible .entry _Z7mm_cudaPKfS0_Pfii(
	.param .u64 .ptr .align 1 _Z7mm_cudaPKfS0_Pfii_param_0,
	.param .u64 .ptr .align 1 _Z7mm_cudaPKfS0_Pfii_param_1,
	.param .u64 .ptr .align 1 _Z7mm_cudaPKfS0_Pfii_param_2,
	.param .u32 _Z7mm_cudaPKfS0_Pfii_param_3,
	.param .u32 _Z7mm_cudaPKfS0_Pfii_param_4
)
{
	.reg .pred 	%p<11>;
	.reg .b32 	%r<41>;
	.reg .b32 	%f<112>;
	.reg .b64 	%rd<31>;

	ld.param.u64 	%rd11, [_Z7mm_cudaPKfS0_Pfii_param_0];
	ld.param.u64 	%rd12, [_Z7mm_cudaPKfS0_Pfii_param_1];
	ld.param.u64 	%rd10, [_Z7mm_cudaPKfS0_Pfii_param_2];
	ld.param.u32 	%r24, [_Z7mm_cudaPKfS0_Pfii_param_3];
	ld.param.u32 	%r23, [_Z7mm_cudaPKfS0_Pfii_param_4];
	cvta.to.global.u64 	%rd1, %rd12;
	cvta.to.global.u64 	%rd2, %rd11;
	mov.u32 	%r25, %ctaid.x;
	mov.u32 	%r26, %ntid.x;
	mov.u32 	%r27, %ntid.y;
	mov.u32 	%r28, %tid.y;
	mov.u32 	%r29, %tid.x;
	mad.lo.s32 	%r30, %r27, %r25, %r28;
	mad.lo.s32 	%r1, %r30, %r26, %r29;
	setp.ge.s32 	%p1, %r1, %r24;
	@%p1 bra 	$L__BB0_15;
	setp.lt.s32 	%p2, %r23, 1;
	mov.f32 	%f111, 0f00000000;
	@%p2 bra 	$L__BB0_14;
	mul.lo.s32 	%r2, %r23, %r1;
	and.b32  	%r3, %r23, 15;
	setp.lt.u32 	%p3, %r23, 16;
	mov.f32 	%f111, 0f00000000;
	mov.b32 	%r37, 0;
	@%p3 bra 	$L__BB0_5;
	and.b32  	%r37, %r23, 2147483632;
	neg.s32 	%r35, %r37;
	add.s64 	%rd3, %rd2, 32;
	add.s64 	%rd29, %rd1, 32;
	mov.f32 	%f111, 0f00000000;
	mov.u32 	%r34, %r2;
$L__BB0_4:
	.pragma "nounroll";
	mul.wide.s32 	%rd13, %r34, 4;
	add.s64 	%rd14, %rd3, %rd13;
	ld.global.f32 	%f18, [%rd14+-32];
	ld.global.f32 	%f19, [%rd29+-32];
	fma.rn.f32 	%f20, %f18, %f19, %f111;
	ld.global.f32 	%f21, [%rd14+-28];
	ld.global.f32 	%f22, [%rd29+-28];
	fma.rn.f32 	%f23, %f21, %f22, %f20;
	ld.global.f32 	%f24, [%rd14+-24];
	ld.global.f32 	%f25, [%rd29+-24];
	fma.rn.f32 	%f26, %f24, %f25, %f23;
	ld.global.f32 	%f27, [%rd14+-20];
	ld.global.f32 	%f28, [%rd29+-20];
	fma.rn.f32 	%f29, %f27, %f28, %f26;
	ld.global.f32 	%f30, [%rd14+-16];
	ld.global.f32 	%f31, [%rd29+-16];
	fma.rn.f32 	%f32, %f30, %f31, %f29;
	ld.global.f32 	%f33, [%rd14+-12];
	ld.global.f32 	%f34, [%rd29+-12];
	fma.rn.f32 	%f35, %f33, %f34, %f32;
	ld.global.f32 	%f36, [%rd14+-8];
	ld.global.f32 	%f37, [%rd29+-8];
	fma.rn.f32 	%f38, %f36, %f37, %f35;
	ld.global.f32 	%f39, [%rd14+-4];
	ld.global.f32 	%f40, [%rd29+-4];
	fma.rn.f32 	%f41, %f39, %f40, %f38;
	ld.global.f32 	%f42, [%rd14];
	ld.global.f32 	%f43, [%rd29];
	fma.rn.f32 	%f44, %f42, %f43, %f41;
	ld.global.f32 	%f45, [%rd14+4];
	ld.global.f32 	%f46, [%rd29+4];
	fma.rn.f32 	%f47, %f45, %f46, %f44;
	ld.global.f32 	%f48, [%rd14+8];
	ld.global.f32 	%f49, [%rd29+8];
	fma.rn.f32 	%f50, %f48, %f49, %f47;
	ld.global.f32 	%f51, [%rd14+12];
	ld.global.f32 	%f52, [%rd29+12];
	fma.rn.f32 	%f53, %f51, %f52, %f50;
	ld.global.f32 	%f54, [%rd14+16];
	ld.global.f32 	%f55, [%rd29+16];
	fma.rn.f32 	%f56, %f54, %f55, %f53;
	ld.global.f32 	%f57, [%rd14+20];
	ld.global.f32 	%f58, [%rd29+20];
	fma.rn.f32 	%f59, %f57, %f58, %f56;
	ld.global.f32 	%f60, [%rd14+24];
	ld.global.f32 	%f61, [%rd29+24];
	fma.rn.f32 	%f62, %f60, %f61, %f59;
	ld.global.f32 	%f63, [%rd14+28];
	ld.global.f32 	%f64, [%rd29+28];
	fma.rn.f32 	%f111, %f63, %f64, %f62;
	add.s32 	%r35, %r35, 16;
	add.s32 	%r34, %r34, 16;
	add.s64 	%rd29, %rd29, 64;
	setp.ne.s32 	%p4, %r35, 0;
	@%p4 bra 	$L__BB0_4;
$L__BB0_5:
	setp.eq.s32 	%p5, %r3, 0;
	@%p5 bra 	$L__BB0_14;
	and.b32  	%r11, %r23, 7;
	setp.lt.u32 	%p6, %r3, 8;
	@%p6 bra 	$L__BB0_8;
	add.s32 	%r32, %r37, %r2;
	mul.wide.s32 	%rd15, %r32, 4;
	add.s64 	%rd16, %rd2, %rd15;
	ld.global.f32 	%f66, [%rd16];
	mul.wide.u32 	%rd17, %r37, 4;
	add.s64 	%rd18, %rd1, %rd17;
	ld.global.f32 	%f67, [%rd18];
	fma.rn.f32 	%f68, %f66, %f67, %f111;
	ld.global.f32 	%f69, [%rd16+4];
	ld.global.f32 	%f70, [%rd18+4];
	fma.rn.f32 	%f71, %f69, %f70, %f68;
	ld.global.f32 	%f72, [%rd16+8];
	ld.global.f32 	%f73, [%rd18+8];
	fma.rn.f32 	%f74, %f72, %f73, %f71;
	ld.global.f32 	%f75, [%rd16+12];
	ld.global.f32 	%f76, [%rd18+12];
	fma.rn.f32 	%f77, %f75, %f76, %f74;
	ld.global.f32 	%f78, [%rd16+16];
	ld.global.f32 	%f79, [%rd18+16];
	fma.rn.f32 	%f80, %f78, %f79, %f77;
	ld.global.f32 	%f81, [%rd16+20];
	ld.global.f32 	%f82, [%rd18+20];
	fma.rn.f32 	%f83, %f81, %f82, %f80;
	ld.global.f32 	%f84, [%rd16+24];
	ld.global.f32 	%f85, [%rd18+24];
	fma.rn.f32 	%f86, %f84, %f85, %f83;
	ld.global.f32 	%f87, [%rd16+28];
	ld.global.f32 	%f88, [%rd18+28];
	fma.rn.f32 	%f111, %f87, %f88, %f86;
	add.s32 	%r37, %r37, 8;
$L__BB0_8:
	setp.eq.s32 	%p7, %r11, 0;
	@%p7 bra 	$L__BB0_14;
	and.b32  	%r14, %r23, 3;
	setp.lt.u32 	%p8, %r11, 4;
	@%p8 bra 	$L__BB0_11;
	add.s32 	%r33, %r37, %r2;
	mul.wide.s32 	%rd19, %r33, 4;
	add.s64 	%rd20, %rd2, %rd19;
	ld.global.f32 	%f90, [%rd20];
	mul.wide.u32 	%rd21, %r37, 4;
	add.s64 	%rd22, %rd1, %rd21;
	ld.global.f32 	%f91, [%rd22];
	fma.rn.f32 	%f92, %f90, %f91, %f111;
	ld.global.f32 	%f93, [%rd20+4];
	ld.global.f32 	%f94, [%rd22+4];
	fma.rn.f32 	%f95, %f93, %f94, %f92;
	ld.global.f32 	%f96, [%rd20+8];
	ld.global.f32 	%f97, [%rd22+8];
	fma.rn.f32 	%f98, %f96, %f97, %f95;
	ld.global.f32 	%f99, [%rd20+12];
	ld.global.f32 	%f100, [%rd22+12];
	fma.rn.f32 	%f111, %f99, %f100, %f98;
	add.s32 	%r37, %r37, 4;
$L__BB0_11:
	setp.eq.s32 	%p9, %r14, 0;
	@%p9 bra 	$L__BB0_14;
	mul.wide.u32 	%rd23, %r37, 4;
	add.s64 	%rd30, %rd1, %rd23;
	add.s32 	%r40, %r37, %r2;
	neg.s32 	%r39, %r14;
$L__BB0_13:
	.pragma "nounroll";
	mul.wide.s32 	%rd24, %r40, 4;
	add.s64 	%rd25, %rd2, %rd24;
	ld.global.f32 	%f101, [%rd25];
	ld.global.f32 	%f102, [%rd30];
	fma.rn.f32 	%f111, %f101, %f102, %f111;
	add.s64 	%rd30, %rd30, 4;
	add.s32 	%r40, %r40, 1;
	add.s32 	%r39, %r39, 1;
	setp.ne.s32 	%p10, %r39, 0;
	@%p10 bra 	$L__BB0_13;
$L__BB0_14:
	cvta.to.global.u64 	%rd26, %rd10;
	mul.wide.s32 	%rd27, %r1, 4;
	add.s64 	%rd28, %rd26, %rd27;
	st.global.f32 	[%rd28], %f111;
$L__BB0_15:
	ret;

}
	// .globl	_Z9ReLU_cudaPfPKfi
.visible .entry _Z9ReLU_cudaPfPKfi(
	.param .u64 .ptr .align 1 _Z9ReLU_cudaPfPKfi_param_0,
	.param .u64 .ptr .align 1 _Z9ReLU_cudaPfPKfi_param_1,
	.param .u32 _Z9ReLU_cudaPfPKfi_param_2
)
{
	.reg .pred 	%p<2>;
	.reg .b32 	%r<6>;
	.reg .b32 	%f<5>;
	.reg .b64 	%rd<8>;

	ld.param.u64 	%rd1, [_Z9ReLU_cudaPfPKfi_param_0];
	ld.param.u64 	%rd2, [_Z9ReLU_cudaPfPKfi_param_1];
	ld.param.u32 	%r2, [_Z9ReLU_cudaPfPKfi_param_2];
	mov.u32 	%r3, %ctaid.x;
	mov.u32 	%r4, %ntid.x;
	mov.u32 	%r5, %tid.x;
	mad.lo.s32 	%r1, %r3, %r4, %r5;
	setp.ge.s32 	%p1, %r1, %r2;
	@%p1 bra 	$L__BB1_2;
	cvta.to.global.u64 	%rd3, %rd1;
	cvta.to.global.u64 	%rd4, %rd2;
	mul.wide.s32 	%rd5, %r1, 4;
	add.s64 	%rd6, %rd3, %rd5;
	ld.global.f32 	%f1, [%rd6];
	add.s64 	%rd7, %rd4, %rd5;
	ld.global.f32 	%f2, [%rd7];
	add.f32 	%f3, %f1, %f2;
	max.f32 	%f4, %f3, 0f00000000;
	st.global.f32 	[%rd6], %f4;
$L__BB1_2:
	ret;

}
	// .globl	_Z10addmm_cudaPKfS0_S0_Pfii
.visible .entry _Z10addmm_cudaPKfS0_S0_Pfii(
	.param .u64 .ptr .align 1 _Z10addmm_cudaPKfS0_S0_Pfii_param_0,
	.param .u64 .ptr .align 1 _Z10addmm_cudaPKfS0_S0_Pfii_param_1,
	.param .u64 .ptr .align 1 _Z10addmm_cudaPKfS0_S0_Pfii_param_2,
	.param .u64 .ptr .align 1 _Z10addmm_cudaPKfS0_S0_Pfii_param_3,
	.param .u32 _Z10addmm_cudaPKfS0_S0_Pfii_param_4,
	.param .u32 _Z10addmm_cudaPKfS0_S0_Pfii_param_5
)
{
	.reg .pred 	%p<11>;
	.reg .b32 	%r<44>;
	.reg .b32 	%f<110>;
	.reg .b64 	%rd<35>;

	ld.param.u64 	%rd12, [_Z10addmm_cudaPKfS0_S0_Pfii_param_0];
	ld.param.u64 	%rd13, [_Z10addmm_cudaPKfS0_S0_Pfii_param_1];
	ld.param.u64 	%rd10, [_Z10addmm_cudaPKfS0_S0_Pfii_param_2];
	ld.param.u64 	%rd11, [_Z10addmm_cudaPKfS0_S0_Pfii_param_3];
	ld.param.u32 	%r24, [_Z10addmm_cudaPKfS0_S0_Pfii_param_4];
	ld.param.u32 	%r23, [_Z10addmm_cudaPKfS0_S0_Pfii_param_5];
	cvta.to.global.u64 	%rd1, %rd13;
	cvta.to.global.u64 	%rd2, %rd12;
	mov.u32 	%r25, %ctaid.x;
	mov.u32 	%r26, %ntid.x;
	mov.u32 	%r27, %ntid.y;
	mov.u32 	%r28, %tid.y;
	mov.u32 	%r29, %tid.x;
	mov.u32 	%r30, %ctaid.z;
	mov.u32 	%r31, %nctaid.x;
	mad.lo.s32 	%r32, %r30, %r31, %r25;
	mad.lo.s32 	%r33, %r32, %r27, %r28;
	mad.lo.s32 	%r1, %r33, %r26, %r29;
	setp.ge.s32 	%p1, %r1, %r24;
	@%p1 bra 	$L__BB2_15;
	cvta.to.global.u64 	%rd14, %rd10;
	mul.wide.s32 	%rd15, %r1, 4;
	add.s64 	%rd16, %rd14, %rd15;
	ld.global.f32 	%f109, [%rd16];
	setp.lt.s32 	%p2, %r23, 1;
	@%p2 bra 	$L__BB2_14;
	mul.lo.s32 	%r2, %r1, %r23;
	and.b32  	%r3, %r23, 15;
	setp.lt.u32 	%p3, %r23, 16;
	mov.b32 	%r40, 0;
	@%p3 bra 	$L__BB2_5;
	and.b32  	%r40, %r23, 2147483632;
	neg.s32 	%r38, %r40;
	add.s64 	%rd3, %rd2, 32;
	add.s64 	%rd33, %rd1, 32;
	mov.u32 	%r37, %r2;
$L__BB2_4:
	.pragma "nounroll";
	mul.wide.s32 	%rd17, %r37, 4;
	add.s64 	%rd18, %rd3, %rd17;
	ld.global.f32 	%f16, [%rd18+-32];
	ld.global.f32 	%f17, [%rd33+-32];
	fma.rn.f32 	%f18, %f16, %f17, %f109;
	ld.global.f32 	%f19, [%rd18+-28];
	ld.global.f32 	%f20, [%rd33+-28];
	fma.rn.f32 	%f21, %f19, %f20, %f18;
	ld.global.f32 	%f22, [%rd18+-24];
	ld.global.f32 	%f23, [%rd33+-24];
	fma.rn.f32 	%f24, %f22, %f23, %f21;
	ld.global.f32 	%f25, [%rd18+-20];
	ld.global.f32 	%f26, [%rd33+-20];
	fma.rn.f32 	%f27, %f25, %f26, %f24;
	ld.global.f32 	%f28, [%rd18+-16];
	ld.global.f32 	%f29, [%rd33+-16];
	fma.rn.f32 	%f30, %f28, %f29, %f27;
	ld.global.f32 	%f31, [%rd18+-12];
	ld.global.f32 	%f32, [%rd33+-12];
	fma.rn.f32 	%f33, %f31, %f32, %f30;
	ld.global.f32 	%f34, [%rd18+-8];
	ld.global.f32 	%f35, [%rd33+-8];
	fma.rn.f32 	%f36, %f34, %f35, %f33;
	ld.global.f32 	%f37, [%rd18+-4];
	ld.global.f32 	%f38, [%rd33+-4];
	fma.rn.f32 	%f39, %f37, %f38, %f36;
	ld.global.f32 	%f40, [%rd18];
	ld.global.f32 	%f41, [%rd33];
	fma.rn.f32 	%f42, %f40, %f41, %f39;
	ld.global.f32 	%f43, [%rd18+4];
	ld.global.f32 	%f44, [%rd33+4];
	fma.rn.f32 	%f45, %f43, %f44, %f42;
	ld.global.f32 	%f46, [%rd18+8];
	ld.global.f32 	%f47, [%rd33+8];
	fma.rn.f32 	%f48, %f46, %f47, %f45;
	ld.global.f32 	%f49, [%rd18+12];
	ld.global.f32 	%f50, [%rd33+12];
	fma.rn.f32 	%f51, %f49, %f50, %f48;
	ld.global.f32 	%f52, [%rd18+16];
	ld.global.f32 	%f53, [%rd33+16];
	fma.rn.f32 	%f54, %f52, %f53, %f51;
	ld.global.f32 	%f55, [%rd18+20];
	ld.global.f32 	%f56, [%rd33+20];
	fma.rn.f32 	%f57, %f55, %f56, %f54;
	ld.global.f32 	%f58, [%rd18+24];
	ld.global.f32 	%f59, [%rd33+24];
	fma.rn.f32 	%f60, %f58, %f59, %f57;
	ld.global.f32 	%f61, [%rd18+28];
	ld.global.f32 	%f62, [%rd33+28];
	fma.rn.f32 	%f109, %f61, %f62, %f60;
	add.s32 	%r38, %r38, 16;
	add.s32 	%r37, %r37, 16;
	add.s64 	%rd33, %rd33, 64;
	setp.ne.s32 	%p4, %r38, 0;
	@%p4 bra 	$L__BB2_4;
$L__BB2_5:
	setp.eq.s32 	%p5, %r3, 0;
	@%p5 bra 	$L__BB2_14;
	and.b32  	%r11, %r23, 7;
	setp.lt.u32 	%p6, %r3, 8;
	@%p6 bra 	$L__BB2_8;
	add.s32 	%r35, %r40, %r2;
	mul.wide.s32 	%rd19, %r35, 4;
	add.s64 	%rd20, %rd2, %rd19;
	ld.global.f32 	%f64, [%rd20];
	mul.wide.u32 	%rd21, %r40, 4;
	add.s64 	%rd22, %rd1, %rd21;
	ld.global.f32 	%f65, [%rd22];
	fma.rn.f32 	%f66, %f64, %f65, %f109;
	ld.global.f32 	%f67, [%rd20+4];
	ld.global.f32 	%f68, [%rd22+4];
	fma.rn.f32 	%f69, %f67, %f68, %f66;
	ld.global.f32 	%f70, [%rd20+8];
	ld.global.f32 	%f71, [%rd22+8];
	fma.rn.f32 	%f72, %f70, %f71, %f69;
	ld.global.f32 	%f73, [%rd20+12];
	ld.global.f32 	%f74, [%rd22+12];
	fma.rn.f32 	%f75, %f73, %f74, %f72;
	ld.global.f32 	%f76, [%rd20+16];
	ld.global.f32 	%f77, [%rd22+16];
	fma.rn.f32 	%f78, %f76, %f77, %f75;
	ld.global.f32 	%f79, [%rd20+20];
	ld.global.f32 	%f80, [%rd22+20];
	fma.rn.f32 	%f81, %f79, %f80, %f78;
	ld.global.f32 	%f82, [%rd20+24];
	ld.global.f32 	%f83, [%rd22+24];
	fma.rn.f32 	%f84, %f82, %f83, %f81;
	ld.global.f32 	%f85, [%rd20+28];
	ld.global.f32 	%f86, [%rd22+28];
	fma.rn.f32 	%f109, %f85, %f86, %f84;
	add.s32 	%r40, %r40, 8;
$L__BB2_8:
	setp.eq.s32 	%p7, %r11, 0;
	@%p7 bra 	$L__BB2_14;
	and.b32  	%r14, %r23, 3;
	setp.lt.u32 	%p8, %r11, 4;
	@%p8 bra 	$L__BB2_11;
	add.s32 	%r36, %r40, %r2;
	mul.wide.s32 	%rd23, %r36, 4;
	add.s64 	%rd24, %rd2, %rd23;
	ld.global.f32 	%f88, [%rd24];
	mul.wide.u32 	%rd25, %r40, 4;
	add.s64 	%rd26, %rd1, %rd25;
	ld.global.f32 	%f89, [%rd26];
	fma.rn.f32 	%f90, %f88, %f89, %f109;
	ld.global.f32 	%f91, [%rd24+4];
	ld.global.f32 	%f92, [%rd26+4];
	fma.rn.f32 	%f93, %f91, %f92, %f90;
	ld.global.f32 	%f94, [%rd24+8];
	ld.global.f32 	%f95, [%rd26+8];
	fma.rn.f32 	%f96, %f94, %f95, %f93;
	ld.global.f32 	%f97, [%rd24+12];
	ld.global.f32 	%f98, [%rd26+12];
	fma.rn.f32 	%f109, %f97, %f98, %f96;
	add.s32 	%r40, %r40, 4;
$L__BB2_11:
	setp.eq.s32 	%p9, %r14, 0;
	@%p9 bra 	$L__BB2_14;
	mul.wide.u32 	%rd27, %r40, 4;
	add.s64 	%rd34, %rd1, %rd27;
	add.s32 	%r43, %r40, %r2;
	neg.s32 	%r42, %r14;
$L__BB2_13:
	.pragma "nounroll";
	mul.wide.s32 	%rd28, %r43, 4;
	add.s64 	%rd29, %rd2, %rd28;
	ld.global.f32 	%f99, [%rd29];
	ld.global.f32 	%f100, [%rd34];
	fma.rn.f32 	%f109, %f99, %f100, %f109;
	add.s64 	%rd34, %rd34, 4;
	add.s32 	%r43, %r43, 1;
	add.s32 	%r42, %r42, 1;
	setp.ne.s32 	%p10, %r42, 0;
	@%p10 bra 	$L__BB2_13;
$L__BB2_14:
	cvta.to.global.u64 	%rd30, %rd11;
	add.s64 	%rd32, %rd30, %rd15;
	st.global.f32 	[%rd32], %f109;
$L__BB2_15:
	ret;

}
	// .globl	_Z14softmax_1_cudaPfS_i
.visible .entry _Z14softmax_1_cudaPfS_i(
	.param .u64 .ptr .align 1 _Z14softmax_1_cudaPfS_i_param_0,
	.param .u64 .ptr .align 1 _Z14softmax_1_cudaPfS_i_param_1,
	.param .u32 _Z14softmax_1_cudaPfS_i_param_2
)
{
	.reg .pred 	%p<19>;
	.reg .b32 	%r<80>;
	.reg .b32 	%f<305>;
	.reg .b64 	%rd<31>;

	ld.param.u64 	%rd12, [_Z14softmax_1_cudaPfS_i_param_0];
	ld.param.u64 	%rd11, [_Z14softmax_1_cudaPfS_i_param_1];
	ld.param.u32 	%r31, [_Z14softmax_1_cudaPfS_i_param_2];
	cvta.to.global.u64 	%rd1, %rd12;
	mov.u32 	%r1, %tid.x;
	setp.ge.s32 	%p1, %r1, %r31;
	@%p1 bra 	$L__BB3_27;
	ld.global.f32 	%f295, [%rd1];
	setp.lt.u32 	%p2, %r31, 2;
	@%p2 bra 	$L__BB3_15;
	add.s32 	%r2, %r31, -1;
	add.s32 	%r33, %r31, -2;
	and.b32  	%r3, %r2, 15;
	setp.lt.u32 	%p3, %r33, 15;
	mov.b32 	%r71, 1;
	@%p3 bra 	$L__BB3_6;
	and.b32  	%r35, %r2, -16;
	neg.s32 	%r75, %r35;
	add.s64 	%rd29, %rd1, 32;
	mov.b32 	%r74, 0;
$L__BB3_4:
	.pragma "nounroll";
	ld.global.f32 	%f28, [%rd29+-28];
	max.f32 	%f29, %f295, %f28;
	ld.global.f32 	%f30, [%rd29+-24];
	max.f32 	%f31, %f29, %f30;
	ld.global.f32 	%f32, [%rd29+-20];
	max.f32 	%f33, %f31, %f32;
	ld.global.f32 	%f34, [%rd29+-16];
	max.f32 	%f35, %f33, %f34;
	ld.global.f32 	%f36, [%rd29+-12];
	max.f32 	%f37, %f35, %f36;
	ld.global.f32 	%f38, [%rd29+-8];
	max.f32 	%f39, %f37, %f38;
	ld.global.f32 	%f40, [%rd29+-4];
	max.f32 	%f41, %f39, %f40;
	ld.global.f32 	%f42, [%rd29];
	max.f32 	%f43, %f41, %f42;
	ld.global.f32 	%f44, [%rd29+4];
	max.f32 	%f45, %f43, %f44;
	ld.global.f32 	%f46, [%rd29+8];
	max.f32 	%f47, %f45, %f46;
	ld.global.f32 	%f48, [%rd29+12];
	max.f32 	%f49, %f47, %f48;
	ld.global.f32 	%f50, [%rd29+16];
	max.f32 	%f51, %f49, %f50;
	ld.global.f32 	%f52, [%rd29+20];
	max.f32 	%f53, %f51, %f52;
	ld.global.f32 	%f54, [%rd29+24];
	max.f32 	%f55, %f53, %f54;
	ld.global.f32 	%f56, [%rd29+28];
	max.f32 	%f57, %f55, %f56;
	ld.global.f32 	%f58, [%rd29+32];
	max.f32 	%f295, %f57, %f58;
	add.s32 	%r75, %r75, 16;
	add.s32 	%r74, %r74, 16;
	add.s64 	%rd29, %rd29, 64;
	setp.eq.s32 	%p4, %r75, 0;
	@%p4 bra 	$L__BB3_5;
	bra.uni 	$L__BB3_4;
$L__BB3_5:
	add.s32 	%r71, %r74, 1;
$L__BB3_6:
	setp.eq.s32 	%p5, %r3, 0;
	@%p5 bra 	$L__BB3_15;
	and.b32  	%r7, %r2, 7;
	setp.lt.u32 	%p6, %r3, 8;
	@%p6 bra 	$L__BB3_9;
	mul.wide.u32 	%rd13, %r71, 4;
	add.s64 	%rd14, %rd1, %rd13;
	ld.global.f32 	%f60, [%rd14];
	max.f32 	%f61, %f295, %f60;
	ld.global.f32 	%f62, [%rd14+4];
	max.f32 	%f63, %f61, %f62;
	ld.global.f32 	%f64, [%rd14+8];
	max.f32 	%f65, %f63, %f64;
	ld.global.f32 	%f66, [%rd14+12];
	max.f32 	%f67, %f65, %f66;
	ld.global.f32 	%f68, [%rd14+16];
	max.f32 	%f69, %f67, %f68;
	ld.global.f32 	%f70, [%rd14+20];
	max.f32 	%f71, %f69, %f70;
	ld.global.f32 	%f72, [%rd14+24];
	max.f32 	%f73, %f71, %f72;
	ld.global.f32 	%f74, [%rd14+28];
	max.f32 	%f295, %f73, %f74;
	add.s32 	%r71, %r71, 8;
$L__BB3_9:
	setp.eq.s32 	%p7, %r7, 0;
	@%p7 bra 	$L__BB3_15;
	and.b32  	%r10, %r2, 3;
	setp.lt.u32 	%p8, %r7, 4;
	@%p8 bra 	$L__BB3_12;
	mul.wide.u32 	%rd15, %r71, 4;
	add.s64 	%rd16, %rd1, %rd15;
	ld.global.f32 	%f76, [%rd16];
	max.f32 	%f77, %f295, %f76;
	ld.global.f32 	%f78, [%rd16+4];
	max.f32 	%f79, %f77, %f78;
	ld.global.f32 	%f80, [%rd16+8];
	max.f32 	%f81, %f79, %f80;
	ld.global.f32 	%f82, [%rd16+12];
	max.f32 	%f295, %f81, %f82;
	add.s32 	%r71, %r71, 4;
$L__BB3_12:
	setp.eq.s32 	%p9, %r10, 0;
	@%p9 bra 	$L__BB3_15;
	mul.wide.u32 	%rd17, %r71, 4;
	add.s64 	%rd28, %rd1, %rd17;
	neg.s32 	%r73, %r10;
$L__BB3_14:
	.pragma "nounroll";
	ld.global.f32 	%f83, [%rd28];
	max.f32 	%f295, %f295, %f83;
	add.s64 	%rd28, %rd28, 4;
	add.s32 	%r73, %r73, 1;
	setp.ne.s32 	%p10, %r73, 0;
	@%p10 bra 	$L__BB3_14;
$L__BB3_15:
	and.b32  	%r16, %r31, 7;
	setp.lt.u32 	%p11, %r31, 8;
	mov.f32 	%f304, 0f00000000;
	mov.b32 	%r77, 0;
	@%p11 bra 	$L__BB3_18;
	and.b32  	%r77, %r31, 2147483640;
	neg.s32 	%r76, %r77;
	add.s64 	%rd30, %rd1, 16;
	mov.f32 	%f304, 0f00000000;
$L__BB3_17:
	.pragma "nounroll";
	ld.global.f32 	%f87, [%rd30+-16];
	sub.f32 	%f88, %f87, %f295;
	fma.rn.f32 	%f89, %f88, 0f3BBB989D, 0f3F000000;
	cvt.sat.f32.f32 	%f90, %f89;
	mov.f32 	%f91, 0f4B400001;
	mov.f32 	%f92, 0f437C0000;
	fma.rm.f32 	%f93, %f90, %f92, %f91;
	add.f32 	%f94, %f93, 0fCB40007F;
	neg.f32 	%f95, %f94;
	fma.rn.f32 	%f96, %f88, 0f3FB8AA3B, %f95;
	fma.rn.f32 	%f97, %f88, 0f32A57060, %f96;
	mov.b32 	%r37, %f93;
	shl.b32 	%r38, %r37, 23;
	mov.b32 	%f98, %r38;
	ex2.approx.ftz.f32 	%f99, %f97;
	fma.rn.f32 	%f100, %f99, %f98, %f304;
	ld.global.f32 	%f101, [%rd30+-12];
	sub.f32 	%f102, %f101, %f295;
	fma.rn.f32 	%f103, %f102, 0f3BBB989D, 0f3F000000;
	cvt.sat.f32.f32 	%f104, %f103;
	fma.rm.f32 	%f105, %f104, %f92, %f91;
	add.f32 	%f106, %f105, 0fCB40007F;
	neg.f32 	%f107, %f106;
	fma.rn.f32 	%f108, %f102, 0f3FB8AA3B, %f107;
	fma.rn.f32 	%f109, %f102, 0f32A57060, %f108;
	mov.b32 	%r39, %f105;
	shl.b32 	%r40, %r39, 23;
	mov.b32 	%f110, %r40;
	ex2.approx.ftz.f32 	%f111, %f109;
	fma.rn.f32 	%f112, %f111, %f110, %f100;
	ld.global.f32 	%f113, [%rd30+-8];
	sub.f32 	%f114, %f113, %f295;
	fma.rn.f32 	%f115, %f114, 0f3BBB989D, 0f3F000000;
	cvt.sat.f32.f32 	%f116, %f115;
	fma.rm.f32 	%f117, %f116, %f92, %f91;
	add.f32 	%f118, %f117, 0fCB40007F;
	neg.f32 	%f119, %f118;
	fma.rn.f32 	%f120, %f114, 0f3FB8AA3B, %f119;
	fma.rn.f32 	%f121, %f114, 0f32A57060, %f120;
	mov.b32 	%r41, %f117;
	shl.b32 	%r42, %r41, 23;
	mov.b32 	%f122, %r42;
	ex2.approx.ftz.f32 	%f123, %f121;
	fma.rn.f32 	%f124, %f123, %f122, %f112;
	ld.global.f32 	%f125, [%rd30+-4];
	sub.f32 	%f126, %f125, %f295;
	fma.rn.f32 	%f127, %f126, 0f3BBB989D, 0f3F000000;
	cvt.sat.f32.f32 	%f128, %f127;
	fma.rm.f32 	%f129, %f128, %f92, %f91;
	add.f32 	%f130, %f129, 0fCB40007F;
	neg.f32 	%f131, %f130;
	fma.rn.f32 	%f132, %f126, 0f3FB8AA3B, %f131;
	fma.rn.f32 	%f133, %f126, 0f32A57060, %f132;
	mov.b32 	%r43, %f129;
	shl.b32 	%r44, %r43, 23;
	mov.b32 	%f134, %r44;
	ex2.approx.ftz.f32 	%f135, %f133;
	fma.rn.f32 	%f136, %f135, %f134, %f124;
	ld.global.f32 	%f137, [%rd30];
	sub.f32 	%f138, %f137, %f295;
	fma.rn.f32 	%f139, %f138, 0f3BBB989D, 0f3F000000;
	cvt.sat.f32.f32 	%f140, %f139;
	fma.rm.f32 	%f141, %f140, %f92, %f91;
	add.f32 	%f142, %f141, 0fCB40007F;
	neg.f32 	%f143, %f142;
	fma.rn.f32 	%f144, %f138, 0f3FB8AA3B, %f143;
	fma.rn.f32 	%f145, %f138, 0f32A57060, %f144;
	mov.b32 	%r45, %f141;
	shl.b32 	%r46, %r45, 23;
	mov.b32 	%f146, %r46;
	ex2.approx.ftz.f32 	%f147, %f145;
	fma.rn.f32 	%f148, %f147, %f146, %f136;
	ld.global.f32 	%f149, [%rd30+4];
	sub.f32 	%f150, %f149, %f295;
	fma.rn.f32 	%f151, %f150, 0f3BBB989D, 0f3F000000;
	cvt.sat.f32.f32 	%f152, %f151;
	fma.rm.f32 	%f153, %f152, %f92, %f91;
	add.f32 	%f154, %f153, 0fCB40007F;
	neg.f32 	%f155, %f154;
	fma.rn.f32 	%f156, %f150, 0f3FB8AA3B, %f155;
	fma.rn.f32 	%f157, %f150, 0f32A57060, %f156;
	mov.b32 	%r47, %f153;
	shl.b32 	%r48, %r47, 23;
	mov.b32 	%f158, %r48;
	ex2.approx.ftz.f32 	%f159, %f157;
	fma.rn.f32 	%f160, %f159, %f158, %f148;
	ld.global.f32 	%f161, [%rd30+8];
	sub.f32 	%f162, %f161, %f295;
	fma.rn.f32 	%f163, %f162, 0f3BBB989D, 0f3F000000;
	cvt.sat.f32.f32 	%f164, %f163;
	fma.rm.f32 	%f165, %f164, %f92, %f91;
	add.f32 	%f166, %f165, 0fCB40007F;
	neg.f32 	%f167, %f166;
	fma.rn.f32 	%f168, %f162, 0f3FB8AA3B, %f167;
	fma.rn.f32 	%f169, %f162, 0f32A57060, %f168;
	mov.b32 	%r49, %f165;
	shl.b32 	%r50, %r49, 23;
	mov.b32 	%f170, %r50;
	ex2.approx.ftz.f32 	%f171, %f169;
	fma.rn.f32 	%f172, %f171, %f170, %f160;
	ld.global.f32 	%f173, [%rd30+12];
	sub.f32 	%f174, %f173, %f295;
	fma.rn.f32 	%f175, %f174, 0f3BBB989D, 0f3F000000;
	cvt.sat.f32.f32 	%f176, %f175;
	fma.rm.f32 	%f177, %f176, %f92, %f91;
	add.f32 	%f178, %f177, 0fCB40007F;
	neg.f32 	%f179, %f178;
	fma.rn.f32 	%f180, %f174, 0f3FB8AA3B, %f179;
	fma.rn.f32 	%f181, %f174, 0f32A57060, %f180;
	mov.b32 	%r51, %f177;
	shl.b32 	%r52, %r51, 23;
	mov.b32 	%f182, %r52;
	ex2.approx.ftz.f32 	%f183, %f181;
	fma.rn.f32 	%f304, %f183, %f182, %f172;
	add.s32 	%r76, %r76, 8;
	add.s64 	%rd30, %rd30, 32;
	setp.ne.s32 	%p12, %r76, 0;
	@%p12 bra 	$L__BB3_17;
$L__BB3_18:
	setp.eq.s32 	%p13, %r16, 0;
	@%p13 bra 	$L__BB3_26;
	and.b32  	%r26, %r31, 3;
	setp.lt.u32 	%p14, %r16, 4;
	@%p14 bra 	$L__BB3_21;
	mul.wide.u32 	%rd18, %r77, 4;
	add.s64 	%rd19, %rd1, %rd18;
	ld.global.f32 	%f185, [%rd19];
	sub.f32 	%f186, %f185, %f295;
	fma.rn.f32 	%f187, %f186, 0f3BBB989D, 0f3F000000;
	cvt.sat.f32.f32 	%f188, %f187;
	mov.f32 	%f189, 0f4B400001;
	mov.f32 	%f190, 0f437C0000;
	fma.rm.f32 	%f191, %f188, %f190, %f189;
	add.f32 	%f192, %f191, 0fCB40007F;
	neg.f32 	%f193, %f192;
	fma.rn.f32 	%f194, %f186, 0f3FB8AA3B, %f193;
	fma.rn.f32 	%f195, %f186, 0f32A57060, %f194;
	mov.b32 	%r53, %f191;
	shl.b32 	%r54, %r53, 23;
	mov.b32 	%f196, %r54;
	ex2.approx.ftz.f32 	%f197, %f195;
	fma.rn.f32 	%f198, %f197, %f196, %f304;
	ld.global.f32 	%f199, [%rd19+4];
	sub.f32 	%f200, %f199, %f295;
	fma.rn.f32 	%f201, %f200, 0f3BBB989D, 0f3F000000;
	cvt.sat.f32.f32 	%f202, %f201;
	fma.rm.f32 	%f203, %f202, %f190, %f189;
	add.f32 	%f204, %f203, 0fCB40007F;
	neg.f32 	%f205, %f204;
	fma.rn.f32 	%f206, %f200, 0f3FB8AA3B, %f205;
	fma.rn.f32 	%f207, %f200, 0f32A57060, %f206;
	mov.b32 	%r55, %f203;
	shl.b32 	%r56, %r55, 23;
	mov.b32 	%f208, %r56;
	ex2.approx.ftz.f32 	%f209, %f207;
	fma.rn.f32 	%f210, %f209, %f208, %f198;
	ld.global.f32 	%f211, [%rd19+8];
	sub.f32 	%f212, %f211, %f295;
	fma.rn.f32 	%f213, %f212, 0f3BBB989D, 0f3F000000;
	cvt.sat.f32.f32 	%f214, %f213;
	fma.rm.f32 	%f215, %f214, %f190, %f189;
	add.f32 	%f216, %f215, 0fCB40007F;
	neg.f32 	%f217, %f216;
	fma.rn.f32 	%f218, %f212, 0f3FB8AA3B, %f217;
	fma.rn.f32 	%f219, %f212, 0f32A57060, %f218;
	mov.b32 	%r57, %f215;
	shl.b32 	%r58, %r57, 23;
	mov.b32 	%f220, %r58;
	ex2.approx.ftz.f32 	%f221, %f219;
	fma.rn.f32 	%f222, %f221, %f220, %f210;
	ld.global.f32 	%f223, [%rd19+12];
	sub.f32 	%f224, %f223, %f295;
	fma.rn.f32 	%f225, %f224, 0f3BBB989D, 0f3F000000;
	cvt.sat.f32.f32 	%f226, %f225;
	fma.rm.f32 	%f227, %f226, %f190, %f189;
	add.f32 	%f228, %f227, 0fCB40007F;
	neg.f32 	%f229, %f228;
	fma.rn.f32 	%f230, %f224, 0f3FB8AA3B, %f229;
	fma.rn.f32 	%f231, %f224, 0f32A57060, %f230;
	mov.b32 	%r59, %f227;
	shl.b32 	%r60, %r59, 23;
	mov.b32 	%f232, %r60;
	ex2.approx.ftz.f32 	%f233, %f231;
	fma.rn.f32 	%f304, %f233, %f232, %f222;
	add.s32 	%r77, %r77, 4;
$L__BB3_21:
	setp.eq.s32 	%p15, %r26, 0;
	@%p15 bra 	$L__BB3_26;
	setp.eq.s32 	%p16, %r26, 1;
	@%p16 bra 	$L__BB3_24;
	mul.wide.u32 	%rd20, %r77, 4;
	add.s64 	%rd21, %rd1, %rd20;
	ld.global.f32 	%f235, [%rd21];
	sub.f32 	%f236, %f235, %f295;
	fma.rn.f32 	%f237, %f236, 0f3BBB989D, 0f3F000000;
	cvt.sat.f32.f32 	%f238, %f237;
	mov.f32 	%f239, 0f4B400001;
	mov.f32 	%f240, 0f437C0000;
	fma.rm.f32 	%f241, %f238, %f240, %f239;
	add.f32 	%f242, %f241, 0fCB40007F;
	neg.f32 	%f243, %f242;
	fma.rn.f32 	%f244, %f236, 0f3FB8AA3B, %f243;
	fma.rn.f32 	%f245, %f236, 0f32A57060, %f244;
	mov.b32 	%r61, %f241;
	shl.b32 	%r62, %r61, 23;
	mov.b32 	%f246, %r62;
	ex2.approx.ftz.f32 	%f247, %f245;
	fma.rn.f32 	%f248, %f247, %f246, %f304;
	ld.global.f32 	%f249, [%rd21+4];
	sub.f32 	%f250, %f249, %f295;
	fma.rn.f32 	%f251, %f250, 0f3BBB989D, 0f3F000000;
	cvt.sat.f32.f32 	%f252, %f251;
	fma.rm.f32 	%f253, %f252, %f240, %f239;
	add.f32 	%f254, %f253, 0fCB40007F;
	neg.f32 	%f255, %f254;
	fma.rn.f32 	%f256, %f250, 0f3FB8AA3B, %f255;
	fma.rn.f32 	%f257, %f250, 0f32A57060, %f256;
	mov.b32 	%r63, %f253;
	shl.b32 	%r64, %r63, 23;
	mov.b32 	%f258, %r64;
	ex2.approx.ftz.f32 	%f259, %f257;
	fma.rn.f32 	%f304, %f259, %f258, %f248;
	add.s32 	%r77, %r77, 2;
$L__BB3_24:
	and.b32  	%r65, %r31, 1;
	setp.eq.b32 	%p17, %r65, 1;
	not.pred 	%p18, %p17;
	@%p18 bra 	$L__BB3_26;
	mul.wide.u32 	%rd22, %r77, 4;
	add.s64 	%rd23, %rd1, %rd22;
	ld.global.f32 	%f260, [%rd23];
	sub.f32 	%f261, %f260, %f295;
	fma.rn.f32 	%f262, %f261, 0f3BBB989D, 0f3F000000;
	cvt.sat.f32.f32 	%f263, %f262;
	mov.f32 	%f264, 0f4B400001;
	mov.f32 	%f265, 0f437C0000;
	fma.rm.f32 	%f266, %f263, %f265, %f264;
	add.f32 	%f267, %f266, 0fCB40007F;
	neg.f32 	%f268, %f267;
	fma.rn.f32 	%f269, %f261, 0f3FB8AA3B, %f268;
	fma.rn.f32 	%f270, %f261, 0f32A57060, %f269;
	mov.b32 	%r66, %f266;
	shl.b32 	%r67, %r66, 23;
	mov.b32 	%f271, %r67;
	ex2.approx.ftz.f32 	%f272, %f270;
	fma.rn.f32 	%f304, %f272, %f271, %f304;
$L__BB3_26:
	mul.wide.u32 	%rd24, %r1, 4;
	add.s64 	%rd25, %rd1, %rd24;
	ld.global.f32 	%f273, [%rd25];
	sub.f32 	%f274, %f273, %f295;
	fma.rn.f32 	%f275, %f274, 0f3BBB989D, 0f3F000000;
	cvt.sat.f32.f32 	%f276, %f275;
	mov.f32 	%f277, 0f4B400001;
	mov.f32 	%f278, 0f437C0000;
	fma.rm.f32 	%f279, %f276, %f278, %f277;
	add.f32 	%f280, %f279, 0fCB40007F;
	neg.f32 	%f281, %f280;
	fma.rn.f32 	%f282, %f274, 0f3FB8AA3B, %f281;
	fma.rn.f32 	%f283, %f274, 0f32A57060, %f282;
	mov.b32 	%r68, %f279;
	shl.b32 	%r69, %r68, 23;
	mov.b32 	%f284, %r69;
	ex2.approx.ftz.f32 	%f285, %f283;
	mul.f32 	%f286, %f285, %f284;
	div.rn.f32 	%f287, %f286, %f304;
	cvta.to.global.u64 	%rd26, %rd11;
	add.s64 	%rd27, %rd26, %rd24;
	st.global.f32 	[%rd27], %f287;
$L__BB3_27:
	ret;

}


// ===== COMPILED SASS (sm_100) =====

	.target	sm_100

	.elftype	@"ET_EXEC"


//--------------------- .note.nv.tkinfo           --------------------------
	.section	.note.nv.tkinfo,"",@"SHT_NOTE"
	.sectionflags	@"SHF_NOTE_NV_TKINFO"
	.tkinfo
        /*0018*/ 	.word	0x00000002
        /*0030*/ 	.string	""
        /*0030*/ 	.string	"ptxas"
        /*0030*/ 	.string	"Cuda compilation tools, release 13.0, V13.0.88"
        /*0030*/ 	.string	"Build cuda_13.0.r13.0/compiler.36424714_0"
        /*0030*/ 	.string	"-arch sm_100 -m 64 "



//--------------------- .note.nv.cuinfo           --------------------------
	.section	.note.nv.cuinfo,"",@"SHT_NOTE"
	.sectionflags	@"SHF_NOTE_NV_CUINFO"
        /*0018*/ 	.short	0x0002
        /*001a*/ 	.short	0x0064
        /*001c*/ 	.short	0x0082
	.zero		2


//--------------------- .nv.info                  --------------------------
	.section	.nv.info,"",@"SHT_CUDA_INFO"
	.align	4


	//----- nvinfo : EIATTR_REGCOUNT
	.align		4
        /*0000*/ 	.byte	0x04, 0x2f
        /*0002*/ 	.short	(.L_1 - .L_0)
	.align		4
.L_0:
        /*0004*/ 	.word	index@(_Z7mm_cudaPKfS0_Pfii)
        /*0008*/ 	.word	0x0000001e


	//----- nvinfo : EIATTR_FRAME_SIZE
	.align		4
.L_1:
        /*000c*/ 	.byte	0x04, 0x11
        /*000e*/ 	.short	(.L_3 - .L_2)
	.align		4
.L_2:
        /*0010*/ 	.word	index@(_Z7mm_cudaPKfS0_Pfii)
        /*0014*/ 	.word	0x00000000


	//----- nvinfo : EIATTR_REGCOUNT
	.align		4
.L_3:
        /*0018*/ 	.byte	0x04, 0x2f
        /*001a*/ 	.short	(.L_5 - .L_4)
	.align		4
.L_4:
        /*001c*/ 	.word	index@(_Z9ReLU_cudaPfPKfi)
        /*0020*/ 	.word	0x0000000a


	//----- nvinfo : EIATTR_FRAME_SIZE
	.align		4
.L_5:
        /*0024*/ 	.byte	0x04, 0x11
        /*0026*/ 	.short	(.L_7 - .L_6)
	.align		4
.L_6:
        /*0028*/ 	.word	index@(_Z9ReLU_cudaPfPKfi)
        /*002c*/ 	.word	0x00000000


	//----- nvinfo : EIATTR_REGCOUNT
	.align		4
.L_7:
        /*0030*/ 	.byte	0x04, 0x2f
        /*0032*/ 	.short	(.L_9 - .L_8)
	.align		4
.L_8:
        /*0034*/ 	.word	index@(_Z10addmm_cudaPKfS0_S0_Pfii)
        /*0038*/ 	.word	0x0000001e


	//----- nvinfo : EIATTR_FRAME_SIZE
	.align		4
.L_9:
        /*003c*/ 	.byte	0x04, 0x11
        /*003e*/ 	.short	(.L_11 - .L_10)
	.align		4
.L_10:
        /*0040*/ 	.word	index@(_Z10addmm_cudaPKfS0_S0_Pfii)
        /*0044*/ 	.word	0x00000000


	//----- nvinfo : EIATTR_REGCOUNT
	.align		4
.L_11:
        /*0048*/ 	.byte	0x04, 0x2f
        /*004a*/ 	.short	(.L_13 - .L_12)
	.align		4
.L_12:
        /*004c*/ 	.word	index@(_Z14softmax_1_cudaPfS_i)
        /*0050*/ 	.word	0x0000001f


	//----- nvinfo : EIATTR_FRAME_SIZE
	.align		4
.L_13:
        /*0054*/ 	.byte	0x04, 0x11
        /*0056*/ 	.short	(.L_15 - .L_14)
	.align		4
.L_14:
        /*0058*/ 	.word	index@($__internal_0_$__cuda_sm3x_div_rn_noftz_f32_slowpath)
        /*005c*/ 	.word	0x00000000


	//----- nvinfo : EIATTR_FRAME_SIZE
	.align		4
.L_15:
        /*0060*/ 	.byte	0x04, 0x11
        /*0062*/ 	.short	(.L_17 - .L_16)
	.align		4
.L_16:
        /*0064*/ 	.word	index@(_Z14softmax_1_cudaPfS_i)
        /*0068*/ 	.word	0x00000000


	//----- nvinfo : EIATTR_MIN_STACK_SIZE
	.align		4
.L_17:
        /*006c*/ 	.byte	0x04, 0x12
        /*006e*/ 	.short	(.L_19 - .L_18)
	.align		4
.L_18:
        /*0070*/ 	.word	index@(_Z14softmax_1_cudaPfS_i)
        /*0074*/ 	.word	0x00000000


	//----- nvinfo : EIATTR_MIN_STACK_SIZE
	.align		4
.L_19:
        /*0078*/ 	.byte	0x04, 0x12
        /*007a*/ 	.short	(.L_21 - .L_20)
	.align		4
.L_20:
        /*007c*/ 	.word	index@(_Z10addmm_cudaPKfS0_S0_Pfii)
        /*0080*/ 	.word	0x00000000


	//----- nvinfo : EIATTR_MIN_STACK_SIZE
	.align		4
.L_21:
        /*0084*/ 	.byte	0x04, 0x12
        /*0086*/ 	.short	(.L_23 - .L_22)
	.align		4
.L_22:
        /*0088*/ 	.word	index@(_Z9ReLU_cudaPfPKfi)
        /*008c*/ 	.word	0x00000000


	//----- nvinfo : EIATTR_MIN_STACK_SIZE
	.align		4
.L_23:
        /*0090*/ 	.byte	0x04, 0x12
        /*0092*/ 	.short	(.L_25 - .L_24)
	.align		4
.L_24:
        /*0094*/ 	.word	index@(_Z7mm_cudaPKfS0_Pfii)
        /*0098*/ 	.word	0x00000000
.L_25:


//--------------------- .nv.compat                --------------------------
	.section	.nv.compat,"",@"SHT_CUDA_COMPAT_INFO"
	.align	4
        /*0000*/ 	.byte	0x02, 0x09, 0x00, 0x00, 0x02, 0x02, 0x01, 0x00, 0x02, 0x05, 0x05, 0x00, 0x03, 0x07, 0x01, 0x01
        /*0010*/ 	.byte	0x02, 0x03, 0x00, 0x00, 0x02, 0x06, 0x01, 0x00, 0x04, 0x0b, 0x08, 0x00, 0x01, 0x00, 0x00, 0x00
        /*0020*/ 	.byte	0x00, 0x00, 0x00, 0x00


//--------------------- .nv.info._Z14softmax_1_cudaPfS_i --------------------------
	.section	.nv.info._Z14softmax_1_cudaPfS_i,"",@"SHT_CUDA_INFO"
	.sectionflags	@""
	.align	4


	//----- nvinfo : EIATTR_CUDA_API_VERSION
	.align		4
        /*0000*/ 	.byte	0x04, 0x37
        /*0002*/ 	.short	(.L_27 - .L_26)
.L_26:
        /*0004*/ 	.word	0x00000082


	//----- nvinfo : EIATTR_KPARAM_INFO
	.align		4
.L_27:
        /*0008*/ 	.byte	0x04, 0x17
        /*000a*/ 	.short	(.L_29 - .L_28)
.L_28:
        /*000c*/ 	.word	0x00000000
        /*0010*/ 	.short	0x0002
        /*0012*/ 	.short	0x0010
        /*0014*/ 	.byte	0x00, 0xf0, 0x11, 0x00


	//----- nvinfo : EIATTR_KPARAM_INFO
	.align		4
.L_29:
        /*0018*/ 	.byte	0x04, 0x17
        /*001a*/ 	.short	(.L_31 - .L_30)
.L_30:
        /*001c*/ 	.word	0x00000000
        /*0020*/ 	.short	0x0001
        /*0022*/ 	.short	0x0008
        /*0024*/ 	.byte	0x00, 0xf5, 0x21, 0x00


	//----- nvinfo : EIATTR_KPARAM_INFO
	.align		4
.L_31:
        /*0028*/ 	.byte	0x04, 0x17
        /*002a*/ 	.short	(.L_33 - .L_32)
.L_32:
        /*002c*/ 	.word	0x00000000
        /*0030*/ 	.short	0x0000
        /*0032*/ 	.short	0x0000
        /*0034*/ 	.byte	0x00, 0xf5, 0x21, 0x00


	//----- nvinfo : EIATTR_SPARSE_MMA_MASK
	.align		4
.L_33:
        /*0038*/ 	.byte	0x03, 0x50
        /*003a*/ 	.short	0x0000


	//----- nvinfo : EIATTR_MAXREG_COUNT
	.align		4
        /*003c*/ 	.byte	0x03, 0x1b
        /*003e*/ 	.short	0x00ff


	//----- nvinfo : EIATTR_MERCURY_ISA_VERSION
	.align		4
        /*0040*/ 	.byte	0x03, 0x5f
        /*0042*/ 	.short	0x0101


	//----- nvinfo : EIATTR_VRC_CTA_INIT_COUNT
	.align		4
        /*0044*/ 	.byte	0x02, 0x4a
	.zero		1
	.zero		1


	//----- nvinfo : EIATTR_EXIT_INSTR_OFFSETS
	.align		4
        /*0048*/ 	.byte	0x04, 0x1c
        /*004a*/ 	.short	(.L_35 - .L_34)


	//   ....[0]....
.L_34:
        /*004c*/ 	.word	0x00000040


	//   ....[1]....
        /*0050*/ 	.word	0x000014e0


	//----- nvinfo : EIATTR_CRS_STACK_SIZE
	.align		4
.L_35:
        /*0054*/ 	.byte	0x04, 0x1e
        /*0056*/ 	.short	(.L_37 - .L_36)
.L_36:
        /*0058*/ 	.word	0x00000000


	//----- nvinfo : EIATTR_CBANK_PARAM_SIZE
	.align		4
.L_37:
        /*005c*/ 	.byte	0x03, 0x19
        /*005e*/ 	.short	0x0014


	//----- nvinfo : EIATTR_PARAM_CBANK
	.align		4
        /*0060*/ 	.byte	0x04, 0x0a
        /*0062*/ 	.short	(.L_39 - .L_38)
	.align		4
.L_38:
        /*0064*/ 	.word	index@(.nv.constant0._Z14softmax_1_cudaPfS_i)
        /*0068*/ 	.short	0x0380
        /*006a*/ 	.short	0x0014


	//----- nvinfo : EIATTR_SW_WAR
	.align		4
.L_39:
        /*006c*/ 	.byte	0x04, 0x36
        /*006e*/ 	.short	(.L_41 - .L_40)
.L_40:
        /*0070*/ 	.word	0x00000008
.L_41:


//--------------------- .nv.info._Z10addmm_cudaPKfS0_S0_Pfii --------------------------
	.section	.nv.info._Z10addmm_cudaPKfS0_S0_Pfii,"",@"SHT_CUDA_INFO"
	.sectionflags	@""
	.align	4


	//----- nvinfo : EIATTR_CUDA_API_VERSION
	.align		4
        /*0000*/ 	.byte	0x04, 0x37
        /*0002*/ 	.short	(.L_43 - .L_42)
.L_42:
        /*0004*/ 	.word	0x00000082


	//----- nvinfo : EIATTR_KPARAM_INFO
	.align		4
.L_43:
        /*0008*/ 	.byte	0x04, 0x17
        /*000a*/ 	.short	(.L_45 - .L_44)
.L_44:
        /*000c*/ 	.word	0x00000000
        /*0010*/ 	.short	0x0005
        /*0012*/ 	.short	0x0024
        /*0014*/ 	.byte	0x00, 0xf0, 0x11, 0x00


	//----- nvinfo : EIATTR_KPARAM_INFO
	.align		4
.L_45:
        /*0018*/ 	.byte	0x04, 0x17
        /*001a*/ 	.short	(.L_47 - .L_46)
.L_46:
        /*001c*/ 	.word	0x00000000
        /*0020*/ 	.short	0x0004
        /*0022*/ 	.short	0x0020
        /*0024*/ 	.byte	0x00, 0xf0, 0x11, 0x00


	//----- nvinfo : EIATTR_KPARAM_INFO
	.align		4
.L_47:
        /*0028*/ 	.byte	0x04, 0x17
        /*002a*/ 	.short	(.L_49 - .L_48)
.L_48:
        /*002c*/ 	.word	0x00000000
        /*0030*/ 	.short	0x0003
        /*0032*/ 	.short	0x0018
        /*0034*/ 	.byte	0x00, 0xf5, 0x21, 0x00


	//----- nvinfo : EIATTR_KPARAM_INFO
	.align		4
.L_49:
        /*0038*/ 	.byte	0x04, 0x17
        /*003a*/ 	.short	(.L_51 - .L_50)
.L_50:
        /*003c*/ 	.word	0x00000000
        /*0040*/ 	.short	0x0002
        /*0042*/ 	.short	0x0010
        /*0044*/ 	.byte	0x00, 0xf5, 0x21, 0x00


	//----- nvinfo : EIATTR_KPARAM_INFO
	.align		4
.L_51:
        /*0048*/ 	.byte	0x04, 0x17
        /*004a*/ 	.short	(.L_53 - .L_52)
.L_52:
        /*004c*/ 	.word	0x00000000
        /*0050*/ 	.short	0x0001
        /*0052*/ 	.short	0x0008
        /*0054*/ 	.byte	0x00, 0xf5, 0x21, 0x00


	//----- nvinfo : EIATTR_KPARAM_INFO
	.align		4
.L_53:
        /*0058*/ 	.byte	0x04, 0x17
        /*005a*/ 	.short	(.L_55 - .L_54)
.L_54:
        /*005c*/ 	.word	0x00000000
        /*0060*/ 	.short	0x0000
        /*0062*/ 	.short	0x0000
        /*0064*/ 	.byte	0x00, 0xf5, 0x21, 0x00


	//----- nvinfo : EIATTR_SPARSE_MMA_MASK
	.align		4
.L_55:
        /*0068*/ 	.byte	0x03, 0x50
        /*006a*/ 	.short	0x0000


	//----- nvinfo : EIATTR_MAXREG_COUNT
	.align		4
        /*006c*/ 	.byte	0x03, 0x1b
        /*006e*/ 	.short	0x00ff


	//----- nvinfo : EIATTR_MERCURY_ISA_VERSION
	.align		4
        /*0070*/ 	.byte	0x03, 0x5f
        /*0072*/ 	.short	0x0101


	//----- nvinfo : EIATTR_VRC_CTA_INIT_COUNT
	.align		4
        /*0074*/ 	.byte	0x02, 0x4a
	.zero		1
	.zero		1


	//----- nvinfo : EIATTR_EXIT_INSTR_OFFSETS
	.align		4
        /*0078*/ 	.byte	0x04, 0x1c
        /*007a*/ 	.short	(.L_57 - .L_56)


	//   ....[0]....
.L_56:
        /*007c*/ 	.word	0x000000d0


	//   ....[1]....
        /*0080*/ 	.word	0x00000af0


	//----- nvinfo : EIATTR_CBANK_PARAM_SIZE
	.align		4
.L_57:
        /*0084*/ 	.byte	0x03, 0x19
        /*0086*/ 	.short	0x0028


	//----- nvinfo : EIATTR_PARAM_CBANK
	.align		4
        /*0088*/ 	.byte	0x04, 0x0a
        /*008a*/ 	.short	(.L_59 - .L_58)
	.align		4
.L_58:
        /*008c*/ 	.word	index@(.nv.constant0._Z10addmm_cudaPKfS0_S0_Pfii)
        /*0090*/ 	.short	0x0380
        /*0092*/ 	.short	0x0028


	//----- nvinfo : EIATTR_SW_WAR
	.align		4
.L_59:
        /*0094*/ 	.byte	0x04, 0x36
        /*0096*/ 	.short	(.L_61 - .L_60)
.L_60:
        /*0098*/ 	.word	0x00000008
.L_61:


//--------------------- .nv.info._Z9ReLU_cudaPfPKfi --------------------------
	.section	.nv.info._Z9ReLU_cudaPfPKfi,"",@"SHT_CUDA_INFO"
	.sectionflags	@""
	.align	4


	//----- nvinfo : EIATTR_CUDA_API_VERSION
	.align		4
        /*0000*/ 	.byte	0x04, 0x37
        /*0002*/ 	.short	(.L_63 - .L_62)
.L_62:
        /*0004*/ 	.word	0x00000082


	//----- nvinfo : EIATTR_KPARAM_INFO
	.align		4
.L_63:
        /*0008*/ 	.byte	0x04, 0x17
        /*000a*/ 	.short	(.L_65 - .L_64)
.L_64:
        /*000c*/ 	.word	0x00000000
        /*0010*/ 	.short	0x0002
        /*0012*/ 	.short	0x0010
        /*0014*/ 	.byte	0x00, 0xf0, 0x11, 0x00


	//----- nvinfo : EIATTR_KPARAM_INFO
	.align		4
.L_65:
        /*0018*/ 	.byte	0x04, 0x17
        /*001a*/ 	.short	(.L_67 - .L_66)
.L_66:
        /*001c*/ 	.word	0x00000000
        /*0020*/ 	.short	0x0001
        /*0022*/ 	.short	0x0008
        /*0024*/ 	.byte	0x00, 0xf5, 0x21, 0x00


	//----- nvinfo : EIATTR_KPARAM_INFO
	.align		4
.L_67:
        /*0028*/ 	.byte	0x04, 0x17
        /*002a*/ 	.short	(.L_69 - .L_68)
.L_68:
        /*002c*/ 	.word	0x00000000
        /*0030*/ 	.short	0x0000
        /*0032*/ 	.short	0x0000
        /*0034*/ 	.byte	0x00, 0xf5, 0x21, 0x00


	//----- nvinfo : EIATTR_SPARSE_MMA_MASK
	.align		4
.L_69:
        /*0038*/ 	.byte	0x03, 0x50
        /*003a*/ 	.short	0x0000


	//----- nvinfo : EIATTR_MAXREG_COUNT
	.align		4
        /*003c*/ 	.byte	0x03, 0x1b
        /*003e*/ 	.short	0x00ff


	//----- nvinfo : EIATTR_MERCURY_ISA_VERSION
	.align		4
        /*0040*/ 	.byte	0x03, 0x5f
        /*0042*/ 	.short	0x0101


	//----- nvinfo : EIATTR_VRC_CTA_INIT_COUNT
	.align		4
        /*0044*/ 	.byte	0x02, 0x4a
	.zero		1
	.zero		1


	//----- nvinfo : EIATTR_EXIT_INSTR_OFFSETS
	.align		4
        /*0048*/ 	.byte	0x04, 0x1c
        /*004a*/ 	.short	(.L_71 - .L_70)


	//   ....[0]....
.L_70:
        /*004c*/ 	.word	0x00000070


	//   ....[1]....
        /*0050*/ 	.word	0x00000120


	//----- nvinfo : EIATTR_CBANK_PARAM_SIZE
	.align		4
.L_71:
        /*0054*/ 	.byte	0x03, 0x19
        /*0056*/ 	.short	0x0014


	//----- nvinfo : EIATTR_PARAM_CBANK
	.align		4
        /*0058*/ 	.byte	0x04, 0x0a
        /*005a*/ 	.short	(.L_73 - .L_72)
	.align		4
.L_72:
        /*005c*/ 	.word	index@(.nv.constant0._Z9ReLU_cudaPfPKfi)
        /*0060*/ 	.short	0x0380
        /*0062*/ 	.short	0x0014


	//----- nvinfo : EIATTR_SW_WAR
	.align		4
.L_73:
        /*0064*/ 	.byte	0x04, 0x36
        /*0066*/ 	.short	(.L_75 - .L_74)
.L_74:
        /*0068*/ 	.word	0x00000008
.L_75:


//--------------------- .nv.info._Z7mm_cudaPKfS0_Pfii --------------------------
	.section	.nv.info._Z7mm_cudaPKfS0_Pfii,"",@"SHT_CUDA_INFO"
	.sectionflags	@""
	.align	4


	//----- nvinfo : EIATTR_CUDA_API_VERSION
	.align		4
        /*0000*/ 	.byte	0x04, 0x37
        /*0002*/ 	.short	(.L_77 - .L_76)
.L_76:
        /*0004*/ 	.word	0x00000082


	//----- nvinfo : EIATTR_KPARAM_INFO
	.align		4
.L_77:
        /*0008*/ 	.byte	0x04, 0x17
        /*000a*/ 	.short	(.L_79 - .L_78)
.L_78:
        /*000c*/ 	.word	0x00000000
        /*0010*/ 	.short	0x0004
        /*0012*/ 	.short	0x001c
        /*0014*/ 	.byte	0x00, 0xf0, 0x11, 0x00


	//----- nvinfo : EIATTR_KPARAM_INFO
	.align		4
.L_79:
        /*0018*/ 	.byte	0x04, 0x17
        /*001a*/ 	.short	(.L_81 - .L_80)
.L_80:
        /*001c*/ 	.word	0x00000000
        /*0020*/ 	.short	0x0003
        /*0022*/ 	.short	0x0018
        /*0024*/ 	.byte	0x00, 0xf0, 0x11, 0x00


	//----- nvinfo : EIATTR_KPARAM_INFO
	.align		4
.L_81:
        /*0028*/ 	.byte	0x04, 0x17
        /*002a*/ 	.short	(.L_83 - .L_82)
.L_82:
        /*002c*/ 	.word	0x00000000
        /*0030*/ 	.short	0x0002
        /*0032*/ 	.short	0x0010
        /*0034*/ 	.byte	0x00, 0xf5, 0x21, 0x00


	//----- nvinfo : EIATTR_KPARAM_INFO
	.align		4
.L_83:
        /*0038*/ 	.byte	0x04, 0x17
        /*003a*/ 	.short	(.L_85 - .L_84)
.L_84:
        /*003c*/ 	.word	0x00000000
        /*0040*/ 	.short	0x0001
        /*0042*/ 	.short	0x0008
        /*0044*/ 	.byte	0x00, 0xf5, 0x21, 0x00


	//----- nvinfo : EIATTR_KPARAM_INFO
	.align		4
.L_85:
        /*0048*/ 	.byte	0x04, 0x17
        /*004a*/ 	.short	(.L_87 - .L_86)
.L_86:
        /*004c*/ 	.word	0x00000000
        /*0050*/ 	.short	0x0000
        /*0052*/ 	.short	0x0000
        /*0054*/ 	.byte	0x00, 0xf5, 0x21, 0x00


	//----- nvinfo : EIATTR_SPARSE_MMA_MASK
	.align		4
.L_87:
        /*0058*/ 	.byte	0x03, 0x50
        /*005a*/ 	.short	0x0000


	//----- nvinfo : EIATTR_MAXREG_COUNT
	.align		4
        /*005c*/ 	.byte	0x03, 0x1b
        /*005e*/ 	.short	0x00ff


	//----- nvinfo : EIATTR_MERCURY_ISA_VERSION
	.align		4
        /*0060*/ 	.byte	0x03, 0x5f
        /*0062*/ 	.short	0x0101


	//----- nvinfo : EIATTR_VRC_CTA_INIT_COUNT
	.align		4
        /*0064*/ 	.byte	0x02, 0x4a
	.zero		1
	.zero		1


	//----- nvinfo : EIATTR_EXIT_INSTR_OFFSETS
	.align		4
        /*0068*/ 	.byte	0x04, 0x1c
        /*006a*/ 	.short	(.L_89 - .L_88)


	//   ....[0]....
.L_88:
        /*006c*/ 	.word	0x000000a0


	//   ....[1]....
        /*0070*/ 	.word	0x00000ac0


	//----- nvinfo : EIATTR_CBANK_PARAM_SIZE
	.align		4
.L_89:
        /*0074*/ 	.byte	0x03, 0x19
        /*0076*/ 	.short	0x0020


	//----- nvinfo : EIATTR_PARAM_CBANK
	.align		4
        /*0078*/ 	.byte	0x04, 0x0a
        /*007a*/ 	.short	(.L_91 - .L_90)
	.align		4
.L_90:
        /*007c*/ 	.word	index@(.nv.constant0._Z7mm_cudaPKfS0_Pfii)
        /*0080*/ 	.short	0x0380
        /*0082*/ 	.short	0x0020


	//----- nvinfo : EIATTR_SW_WAR
	.align		4
.L_91:
        /*0084*/ 	.byte	0x04, 0x36
        /*0086*/ 	.short	(.L_93 - .L_92)
.L_92:
        /*0088*/ 	.word	0x00000008
.L_93:


//--------------------- .nv.callgraph             --------------------------
	.section	.nv.callgraph,"",@"SHT_CUDA_CALLGRAPH"
	.align	4
	.sectionentsize	8
	.align		4
        /*0000*/ 	.word	0x00000000
	.align		4
        /*0004*/ 	.word	0xffffffff
	.align		4
        /*0008*/ 	.word	0x00000000
	.align		4
        /*000c*/ 	.word	0xfffffffe
	.align		4
        /*0010*/ 	.word	0x00000000
	.align		4
        /*0014*/ 	.word	0xfffffffd
	.align		4
        /*0018*/ 	.word	0x00000000
	.align		4
        /*001c*/ 	.word	0xfffffffc


//--------------------- .text._Z14softmax_1_cudaPfS_i --------------------------
	.section	.text._Z14softmax_1_cudaPfS_i,"ax",@progbits
	.align	128
        .global         _Z14softmax_1_cudaPfS_i
        .type           _Z14softmax_1_cudaPfS_i,@function
        .size           _Z14softmax_1_cudaPfS_i,(.L_x_40 - _Z14softmax_1_cudaPfS_i)
        .other          _Z14softmax_1_cudaPfS_i,@"STO_CUDA_ENTRY STV_DEFAULT"
_Z14softmax_1_cudaPfS_i:
.text._Z14softmax_1_cudaPfS_i:
[----:B------:R-:W-:Y:S01]  /*0000*/  LDC R1, c[0x0][0x37c] ;  /* 0x0000df00ff017b82 */ /* 0x000fe20000000800 */
[----:B------:R-:W0:Y:S01]  /*0010*/  S2R R4, SR_TID.X ;  /* 0x0000000000047919 */ /* 0x000e220000002100 */
[----:B------:R-:W0:Y:S02]  /*0020*/  LDCU UR5, c[0x0][0x390] ;  /* 0x00007200ff0577ac */ /* 0x000e240008000800 */
[----:B0-----:R-:W-:-:S13]  /*0030*/  ISETP.GE.AND P0, PT, R4, UR5, PT ;  /* 0x0000000504007c0c */ /* 0x001fda000bf06270 */
[----:B------:R-:W-:Y:S05]  /*0040*/  @P0 EXIT ;  /* 0x000000000000094d */ /* 0x000fea0003800000 */
[----:B------:R-:W0:Y:S01]  /*0050*/  LDC.64 R2, c[0x0][0x380] ;  /* 0x0000e000ff027b82 */ /* 0x000e220000000a00 */
[----:B------:R-:W0:Y:S02]  /*0060*/  LDCU.64 UR10, c[0x0][0x358] ;  /* 0x00006b00ff0a77ac */ /* 0x000e240008000a00 */
[----:B0-----:R0:W5:Y:S01]  /*0070*/  LDG.E R0, desc[UR10][R2.64] ;  /* 0x0000000a02007981 */ /* 0x001162000c1e1900 */
[----:B------:R-:W-:-:S09]  /*0080*/  UISETP.GE.U32.AND UP0, UPT, UR5, 0x2, UPT ;  /* 0x000000020500788c */ /* 0x000fd2000bf06070 */
[----:B0-----:R-:W-:Y:S05]  /*0090*/  BRA.U !UP0, `(.L_x_0) ;  /* 0x0000000508787547 */ /* 0x001fea000b800000 */
[----:B------:R-:W-:Y:S01]  /*00a0*/  UIADD3 UR4, UPT, UPT, UR5, -0x1, URZ ;  /* 0xffffffff05047890 */ /* 0x000fe2000fffe0ff */
[----:B------:R-:W-:Y:S01]  /*00b0*/  HFMA2 R5, -RZ, RZ, 0, 5.9604644775390625e-08 ;  /* 0x00000001ff057431 */ /* 0x000fe200000001ff */
[----:B------:R-:W-:Y:S02]  /*00c0*/  UIADD3 UR5, UPT, UPT, UR5, -0x2, URZ ;  /* 0xfffffffe05057890 */ /* 0x000fe4000fffe0ff */
[----:B------:R-:W-:Y:S02]  /*00d0*/  ULOP3.LUT UR8, UR4, 0xf, URZ, 0xc0, !UPT ;  /* 0x0000000f04087892 */ /* 0x000fe4000f8ec0ff */
[----:B------:R-:W-:-:S09]  /*00e0*/  UISETP.GE.U32.AND UP0, UPT, UR5, 0xf, UPT ;  /* 0x0000000f0500788c */ /* 0x000fd2000bf06070 */
[----:B------:R-:W-:Y:S05]  /*00f0*/  BRA.U !UP0, `(.L_x_1) ;  /* 0x0000000108a07547 */ /* 0x000fea000b800000 */
[----:B------:R-:W0:Y:S01]  /*0100*/  LDCU.64 UR6, c[0x0][0x380] ;  /* 0x00007000ff0677ac */ /* 0x000e220008000a00 */
[----:B------:R-:W-:Y:S01]  /*0110*/  MOV R5, RZ ;  /* 0x000000ff00057202 */ /* 0x000fe20000000f00 */
[----:B------:R-:W-:-:S04]  /*0120*/  ULOP3.LUT UR5, UR4, 0xfffffff0, URZ, 0xc0, !UPT ;  /* 0xfffffff004057892 */ /* 0x000fc8000f8ec0ff */
[----:B------:R-:W-:Y:S02]  /*0130*/  UIADD3 UR5, UPT, UPT, -UR5, URZ, URZ ;  /* 0x000000ff05057290 */ /* 0x000fe4000fffe1ff */
[----:B0-----:R-:W-:-:S04]  /*0140*/  UIADD3 UR6, UP0, UPT, UR6, 0x20, URZ ;  /* 0x0000002006067890 */ /* 0x001fc8000ff1e0ff */
[----:B------:R-:W-:Y:S02]  /*0150*/  UIADD3.X UR7, UPT, UPT, URZ, UR7, URZ, UP0, !UPT ;  /* 0x00000007ff077290 */ /* 0x000fe400087fe4ff */
[----:B------:R-:W-:-:S04]  /*0160*/  MOV R9, UR6 ;  /* 0x0000000600097c02 */ /* 0x000fc80008000f00 */
[----:B------:R-:W-:-:S07]  /*0170*/  MOV R3, UR7 ;  /* 0x0000000700037c02 */ /* 0x000fce0008000f00 */
.L_x_2:
[----:B------:R-:W-:-:S05]  /*0180*/  MOV R2, R9 ;  /* 0x0000000900027202 */ /* 0x000fca0000000f00 */
[----:B------:R-:W2:Y:S04]  /*0190*/  LDG.E R9, desc[UR10][R2.64+-0x1c] ;  /* 0xffffe40a02097981 */ /* 0x000ea8000c1e1900 */
[----:B------:R-:W2:Y:S04]  /*01a0*/  LDG.E R8, desc[UR10][R2.64+-0x18] ;  /* 0xffffe80a02087981 */ /* 0x000ea8000c1e1900 */
[----:B------:R-:W3:Y:S04]  /*01b0*/  LDG.E R11, desc[UR10][R2.64+-0x14] ;  /* 0xffffec0a020b7981 */ /* 0x000ee8000c1e1900 */
[----:B------:R-:W3:Y:S04]  /*01c0*/  LDG.E R10, desc[UR10][R2.64+-0x10] ;  /* 0xfffff00a020a7981 */ /* 0x000ee8000c1e1900 */
[----:B------:R-:W4:Y:S04]  /*01d0*/  LDG.E R13, desc[UR10][R2.64+-0xc] ;  /* 0xfffff40a020d7981 */ /* 0x000f28000c1e1900 */
        /* <DEDUP_REMOVED lines=10> */
[----:B------:R0:W4:Y:S01]  /*0280*/  LDG.E R7, desc[UR10][R2.64+0x20] ;  /* 0x0000200a02077981 */ /* 0x000122000c1e1900 */
[----:B------:R-:W-:Y:S01]  /*0290*/  UIADD3 UR5, UPT, UPT, UR5, 0x10, URZ ;  /* 0x0000001005057890 */ /* 0x000fe2000fffe0ff */
[----:B------:R-:W-:-:S03]  /*02a0*/  IADD3 R5, PT, PT, R5, 0x10, RZ ;  /* 0x0000001005057810 */ /* 0x000fc60007ffe0ff */
[----:B------:R-:W-:Y:S01]  /*02b0*/  UISETP.NE.AND UP0, UPT, UR5, URZ, UPT ;  /* 0x000000ff0500728c */ /* 0x000fe2000bf05270 */
[----:B--2--5:R-:W-:Y:S02]  /*02c0*/  FMNMX3 R8, R0, R9, R8, !PT ;  /* 0x0000000900087276 */ /* 0x024fe40007800008 */
[----:B------:R-:W-:-:S04]  /*02d0*/  IADD3 R9, P0, PT, R2, 0x40, RZ ;  /* 0x0000004002097810 */ /* 0x000fc80007f1e0ff */
[----:B0-----:R-:W-:Y:S02]  /*02e0*/  IADD3.X R3, PT, PT, RZ, R3, RZ, P0, !PT ;  /* 0x00000003ff037210 */ /* 0x001fe400007fe4ff */
[----:B---3--:R-:W-:-:S04]  /*02f0*/  FMNMX3 R8, R8, R11, R10, !PT ;  /* 0x0000000b08087276 */ /* 0x008fc8000780000a */
[----:B----4-:R-:W-:-:S04]  /*0300*/  FMNMX3 R8, R8, R13, R12, !PT ;  /* 0x0000000d08087276 */ /* 0x010fc8000780000c */
[----:B------:R-:W-:-:S04]  /*0310*/  FMNMX3 R8, R8, R15, R14, !PT ;  /* 0x0000000f08087276 */ /* 0x000fc8000780000e */
[----:B------:R-:W-:-:S04]  /*0320*/  FMNMX3 R8, R8, R17, R16, !PT ;  /* 0x0000001108087276 */ /* 0x000fc80007800010 */
[----:B------:R-:W-:-:S04]  /*0330*/  FMNMX3 R8, R8, R19, R18, !PT ;  /* 0x0000001308087276 */ /* 0x000fc80007800012 */
[----:B------:R-:W-:-:S04]  /*0340*/  FMNMX3 R8, R8, R21, R20, !PT ;  /* 0x0000001508087276 */ /* 0x000fc80007800014 */
[----:B------:R-:W-:Y:S01]  /*0350*/  FMNMX3 R0, R8, R6, R7, !PT ;  /* 0x0000000608007276 */ /* 0x000fe20007800007 */
[----:B------:R-:W-:Y:S06]  /*0360*/  BRA.U UP0, `(.L_x_2) ;  /* 0xfffffffd00847547 */ /* 0x000fec000b83ffff */
[----:B------:R-:W-:-:S07]  /*0370*/  IADD3 R5, PT, PT, R5, 0x1, RZ ;  /* 0x0000000105057810 */ /* 0x000fce0007ffe0ff */
.L_x_1:
[----:B------:R-:W-:-:S09]  /*0380*/  UISETP.NE.AND UP0, UPT, UR8, URZ, UPT ;  /* 0x000000ff0800728c */ /* 0x000fd2000bf05270 */
[----:B------:R-:W-:Y:S05]  /*0390*/  BRA.U !UP0, `(.L_x_0) ;  /* 0x0000000108b87547 */ /* 0x000fea000b800000 */
[----:B------:R-:W-:Y:S02]  /*03a0*/  UISETP.GE.U32.AND UP0, UPT, UR8, 0x8, UPT ;  /* 0x000000080800788c */ /* 0x000fe4000bf06070 */
[----:B------:R-:W-:-:S04]  /*03b0*/  ULOP3.LUT UR5, UR4, 0x7, URZ, 0xc0, !UPT ;  /* 0x0000000704057892 */ /* 0x000fc8000f8ec0ff */
[----:B------:R-:W-:-:S03]  /*03c0*/  UISETP.NE.AND UP1, UPT, UR5, URZ, UPT ;  /* 0x000000ff0500728c */ /* 0x000fc6000bf25270 */
[----:B------:R-:W-:Y:S08]  /*03d0*/  BRA.U !UP0, `(.L_x_3) ;  /* 0x00000001083c7547 */ /* 0x000ff0000b800000 */
[----:B------:R-:W0:Y:S02]  /*03e0*/  LDC.64 R2, c[0x0][0x380] ;  /* 0x0000e000ff027b82 */ /* 0x000e240000000a00 */
[----:B0-----:R-:W-:-:S05]  /*03f0*/  IMAD.WIDE.U32 R2, R5, 0x4, R2 ;  /* 0x0000000405027825 */ /* 0x001fca00078e0002 */
[----:B------:R-:W2:Y:S04]  /*0400*/  LDG.E R7, desc[UR10][R2.64] ;  /* 0x0000000a02077981 */ /* 0x000ea8000c1e1900 */
[----:B------:R-:W2:Y:S04]  /*0410*/  LDG.E R6, desc[UR10][R2.64+0x4] ;  /* 0x0000040a02067981 */ /* 0x000ea8000c1e1900 */
[----:B------:R-:W3:Y:S04]  /*0420*/  LDG.E R9, desc[UR10][R2.64+0x8] ;  /* 0x0000080a02097981 */ /* 0x000ee8000c1e1900 */
[----:B------:R-:W3:Y:S04]  /*0430*/  LDG.E R8, desc[UR10][R2.64+0xc] ;  /* 0x00000c0a02087981 */ /* 0x000ee8000c1e1900 */
[----:B------:R-:W4:Y:S04]  /*0440*/  LDG.E R11, desc[UR10][R2.64+0x10] ;  /* 0x0000100a020b7981 */ /* 0x000f28000c1e1900 */
[----:B------:R-:W4:Y:S04]  /*0450*/  LDG.E R10, desc[UR10][R2.64+0x14] ;  /* 0x0000140a020a7981 */ /* 0x000f28000c1e1900 */
[----:B------:R-:W4:Y:S04]  /*0460*/  LDG.E R13, desc[UR10][R2.64+0x18] ;  /* 0x0000180a020d7981 */ /* 0x000f28000c1e1900 */
[----:B------:R-:W4:Y:S01]  /*0470*/  LDG.E R12, desc[UR10][R2.64+0x1c] ;  /* 0x00001c0a020c7981 */ /* 0x000f22000c1e1900 */
[----:B------:R-:W-:-:S02]  /*0480*/  IADD3 R5, PT, PT, R5, 0x8, RZ ;  /* 0x0000000805057810 */ /* 0x000fc40007ffe0ff */
[----:B--2--5:R-:W-:-:S04]  /*0490*/  FMNMX3 R6, R0, R7, R6, !PT ;  /* 0x0000000700067276 */ /* 0x024fc80007800006 */
[----:B---3--:R-:W-:-:S04]  /*04a0*/  FMNMX3 R6, R6, R9, R8, !PT ;  /* 0x0000000906067276 */ /* 0x008fc80007800008 */
[----:B----4-:R-:W-:-:S04]  /*04b0*/  FMNMX3 R6, R6, R11, R10, !PT ;  /* 0x0000000b06067276 */ /* 0x010fc8000780000a */
[----:B------:R-:W-:-:S07]  /*04c0*/  FMNMX3 R0, R6, R13, R12, !PT ;  /* 0x0000000d06007276 */ /* 0x000fce000780000c */
.L_x_3:
        /* <DEDUP_REMOVED lines=10> */
[----:B------:R-:W3:Y:S01]  /*0570*/  LDG.E R8, desc[UR10][R2.64+0xc] ;  /* 0x00000c0a02087981 */ /* 0x000ee2000c1e1900 */
[----:B------:R-:W-:-:S02]  /*0580*/  IADD3 R5, PT, PT, R5, 0x4, RZ ;  /* 0x0000000405057810 */ /* 0x000fc40007ffe0ff */
[----:B--2--5:R-:W-:-:S04]  /*0590*/  FMNMX3 R0, R0, R7, R6, !PT ;  /* 0x0000000700007276 */ /* 0x024fc80007800006 */
[----:B---3--:R-:W-:-:S07]  /*05a0*/  FMNMX3 R0, R0, R9, R8, !PT ;  /* 0x0000000900007276 */ /* 0x008fce0007800008 */
.L_x_4:
[----:B------:R-:W-:Y:S05]  /*05b0*/  BRA.U !UP1, `(.L_x_0) ;  /* 0x0000000109307547 */ /* 0x000fea000b800000 */
[----:B------:R-:W0:Y:S01]  /*05c0*/  LDC.64 R2, c[0x0][0x380] ;  /* 0x0000e000ff027b82 */ /* 0x000e220000000a00 */
[----:B------:R-:W-:Y:S01]  /*05d0*/  UIADD3 UR4, UPT, UPT, -UR4, URZ, URZ ;  /* 0x000000ff04047290 */ /* 0x000fe2000fffe1ff */
[----:B0-----:R-:W-:-:S05]  /*05e0*/  IMAD.WIDE.U32 R2, R5, 0x4, R2 ;  /* 0x0000000405027825 */ /* 0x001fca00078e0002 */
[----:B------:R-:W-:-:S07]  /*05f0*/  MOV R5, R3 ;  /* 0x0000000300057202 */ /* 0x000fce0000000f00 */
.L_x_5:
[----:B------:R-:W-:-:S06]  /*0600*/  MOV R3, R5 ;  /* 0x0000000500037202 */ /* 0x000fcc0000000f00 */
[----:B------:R0:W2:Y:S01]  /*0610*/  LDG.E R3, desc[UR10][R2.64] ;  /* 0x0000000a02037981 */ /* 0x0000a2000c1e1900 */
[----:B------:R-:W-:-:S04]  /*0620*/  UIADD3 UR4, UPT, UPT, UR4, 0x1, URZ ;  /* 0x0000000104047890 */ /* 0x000fc8000fffe0ff */
[----:B------:R-:W-:Y:S01]  /*0630*/  UISETP.NE.AND UP0, UPT, UR4, URZ, UPT ;  /* 0x000000ff0400728c */ /* 0x000fe2000bf05270 */
[----:B0-----:R-:W-:-:S04]  /*0640*/  IADD3 R2, P0, PT, R2, 0x4, RZ ;  /* 0x0000000402027810 */ /* 0x001fc80007f1e0ff */
[----:B------:R-:W-:Y:S02]  /*0650*/  IADD3.X R5, PT, PT, RZ, R5, RZ, P0, !PT ;  /* 0x00000005ff057210 */ /* 0x000fe400007fe4ff */
[----:B--2--5:R-:W-:Y:S02]  /*0660*/  FMNMX R0, R3, R0, !PT ;  /* 0x0000000003007209 */ /* 0x024fe40007800000 */
[----:B------:R-:W-:Y:S05]  /*0670*/  BRA.U UP0, `(.L_x_5) ;  /* 0xfffffffd00e07547 */ /* 0x000fea000b83ffff */
.L_x_0:
[----:B------:R-:W0:Y:S01]  /*0680*/  LDCU UR6, c[0x0][0x390] ;  /* 0x00007200ff0677ac */ /* 0x000e220008000800 */
[----:B------:R-:W-:Y:S01]  /*0690*/  HFMA2 R5, -RZ, RZ, 0, 0 ;  /* 0x00000000ff057431 */ /* 0x000fe200000001ff */
[----:B------:R-:W-:Y:S01]  /*06a0*/  MOV R6, RZ ;  /* 0x000000ff00067202 */ /* 0x000fe20000000f00 */
[----:B0-----:R-:W-:Y:S02]  /*06b0*/  UISETP.GE.U32.AND UP1, UPT, UR6, 0x8, UPT ;  /* 0x000000080600788c */ /* 0x001fe4000bf26070 */
[----:B------:R-:W-:-:S04]  /*06c0*/  ULOP3.LUT UR7, UR6, 0x7, URZ, 0xc0, !UPT ;  /* 0x0000000706077892 */ /* 0x000fc8000f8ec0ff */
[----:B------:R-:W-:-:S03]  /*06d0*/  UISETP.NE.AND UP0, UPT, UR7, URZ, UPT ;  /* 0x000000ff0700728c */ /* 0x000fc6000bf05270 */
[----:B------:R-:W-:Y:S08]  /*06e0*/  BRA.U !UP1, `(.L_x_6) ;  /* 0x0000000509847547 */ /* 0x000ff0000b800000 */
[----:B------:R-:W0:Y:S01]  /*06f0*/  LDCU.64 UR4, c[0x0][0x380] ;  /* 0x00007000ff0477ac */ /* 0x000e220008000a00 */
[----:B------:R-:W-:Y:S01]  /*0700*/  MOV R5, RZ ;  /* 0x000000ff00057202 */ /* 0x000fe20000000f00 */
[----:B------:R-:W-:-:S04]  /*0710*/  ULOP3.LUT UR8, UR6, 0x7ffffff8, URZ, 0xc0, !UPT ;  /* 0x7ffffff806087892 */ /* 0x000fc8000f8ec0ff */
[----:B------:R-:W-:Y:S02]  /*0720*/  UIADD3 UR9, UPT, UPT, -UR8, URZ, URZ ;  /* 0x000000ff08097290 */ /* 0x000fe4000fffe1ff */
[----:B------:R-:W-:Y:S01]  /*0730*/  MOV R6, UR8 ;  /* 0x0000000800067c02 */ /* 0x000fe20008000f00 */
[----:B0-----:R-:W-:-:S04]  /*0740*/  UIADD3 UR4, UP1, UPT, UR4, 0x10, URZ ;  /* 0x0000001004047890 */ /* 0x001fc8000ff3e0ff */
[----:B------:R-:W-:Y:S02]  /*0750*/  UIADD3.X UR5, UPT, UPT, URZ, UR5, URZ, UP1, !UPT ;  /* 0x00000005ff057290 */ /* 0x000fe40008ffe4ff */
[----:B------:R-:W-:-:S04]  /*0760*/  MOV R8, UR4 ;  /* 0x0000000400087c02 */ /* 0x000fc80008000f00 */
[----:B------:R-:W-:-:S07]  /*0770*/  MOV R3, UR5 ;  /* 0x0000000500037c02 */ /* 0x000fce0008000f00 */
.L_x_7:
[----:B------:R-:W-:-:S05]  /*0780*/  MOV R2, R8 ;  /* 0x0000000800027202 */ /* 0x000fca0000000f00 */
[----:B------:R-:W2:Y:S04]  /*0790*/  LDG.E R7, desc[UR10][R2.64+-0x10] ;  /* 0xfffff00a02077981 */ /* 0x000ea8000c1e1900 */
[----:B------:R-:W3:Y:S04]  /*07a0*/  LDG.E R25, desc[UR10][R2.64+-0xc] ;  /* 0xfffff40a02197981 */ /* 0x000ee8000c1e1900 */
[----:B------:R-:W4:Y:S04]  /*07b0*/  LDG.E R21, desc[UR10][R2.64+-0x8] ;  /* 0xfffff80a02157981 */ /* 0x000f28000c1e1900 */
[----:B------:R-:W4:Y:S04]  /*07c0*/  LDG.E R23, desc[UR10][R2.64+-0x4] ;  /* 0xfffffc0a02177981 */ /* 0x000f28000c1e1900 */
[----:B------:R-:W4:Y:S04]  /*07d0*/  LDG.E R13, desc[UR10][R2.64] ;  /* 0x0000000a020d7981 */ /* 0x000f28000c1e1900 */
[----:B------:R-:W4:Y:S04]  /*07e0*/  LDG.E R19, desc[UR10][R2.64+0x4] ;  /* 0x0000040a02137981 */ /* 0x000f28000c1e1900 */
[----:B------:R-:W4:Y:S04]  /*07f0*/  LDG.E R17, desc[UR10][R2.64+0x8] ;  /* 0x0000080a02117981 */ /* 0x000f28000c1e1900 */
[----:B------:R-:W4:Y:S01]  /*0800*/  LDG.E R15, desc[UR10][R2.64+0xc] ;  /* 0x00000c0a020f7981 */ /* 0x000f22000c1e1900 */
[----:B------:R-:W-:Y:S01]  /*0810*/  HFMA2 R10, -RZ, RZ, 0.96630859375, -0.0022525787353515625 ;  /* 0x3bbb989dff0a7431 */ /* 0x000fe200000001ff */
[----:B------:R-:W-:Y:S01]  /*0820*/  MOV R11, 0x437c0000 ;  /* 0x437c0000000b7802 */ /* 0x000fe20000000f00 */
[----:B------:R-:W-:-:S04]  /*0830*/  UIADD3 UR9, UPT, UPT, UR9, 0x8, URZ ;  /* 0x0000000809097890 */ /* 0x000fc8000fffe0ff */
[----:B------:R-:W-:Y:S01]  /*0840*/  UISETP.NE.AND UP1, UPT, UR9, URZ, UPT ;  /* 0x000000ff0900728c */ /* 0x000fe2000bf25270 */
[----:B--2--5:R-:W-:-:S04]  /*0850*/  FADD R9, R7, -R0 ;  /* 0x8000000007097221 */ /* 0x024fc80000000000 */
[----:B------:R-:W-:Y:S01]  /*0860*/  FFMA.SAT R8, R9, R10, 0.5 ;  /* 0x3f00000009087423 */ /* 0x000fe2000000200a */
[----:B---3--:R-:W-:-:S03]  /*0870*/  FADD R25, R25, -R0 ;  /* 0x8000000019197221 */ /* 0x008fc60000000000 */
[-C--:B------:R-:W-:Y:S01]  /*0880*/  FFMA.RM R7, R8, R11.reuse, 12582913 ;  /* 0x4b40000108077423 */ /* 0x080fe2000000400b */
[-C--:B------:R-:W-:Y:S01]  /*0890*/  FFMA.SAT R8, R25, R10.reuse, 0.5 ;  /* 0x3f00000019087423 */ /* 0x080fe2000000200a */
[--C-:B----4-:R-:W-:Y:S02]  /*08a0*/  FADD R21, R21, -R0.reuse ;  /* 0x8000000015157221 */ /* 0x110fe40000000000 */
[----:B------:R-:W-:Y:S01]  /*08b0*/  FADD R12, R7, -12583039 ;  /* 0xcb40007f070c7421 */ /* 0x000fe20000000000 */
[-C--:B------:R-:W-:Y:S01]  /*08c0*/  FFMA.RM R8, R8, R11.reuse, 12582913 ;  /* 0x4b40000108087423 */ /* 0x080fe2000000400b */
[-C--:B------:R-:W-:Y:S01]  /*08d0*/  FFMA.SAT R16, R21, R10.reuse, 0.5 ;  /* 0x3f00000015107423 */ /* 0x080fe2000000200a */
[----:B------:R-:W-:Y:S01]  /*08e0*/  FADD R23, R23, -R0 ;  /* 0x8000000017177221 */ /* 0x000fe20000000000 */
[----:B------:R-:W-:Y:S01]  /*08f0*/  FFMA R12, R9, 1.4426950216293334961, -R12 ;  /* 0x3fb8aa3b090c7823 */ /* 0x000fe2000000080c */
[C---:B------:R-:W-:Y:S01]  /*0900*/  FADD R14, R8.reuse, -12583039 ;  /* 0xcb40007f080e7421 */ /* 0x040fe20000000000 */
[----:B------:R-:W-:Y:S01]  /*0910*/  SHF.L.U32 R8, R8, 0x17, RZ ;  /* 0x0000001708087819 */ /* 0x000fe200000006ff */
[----:B------:R-:W-:Y:S01]  /*0920*/  FFMA.SAT R18, R23, R10, 0.5 ;  /* 0x3f00000017127423 */ /* 0x000fe2000000200a */
[----:B------:R-:W-:Y:S01]  /*0930*/  FFMA R12, R9, 1.925963033500011079e-08, R12 ;  /* 0x32a57060090c7823 */ /* 0x000fe2000000000c */
[----:B------:R-:W-:Y:S01]  /*0940*/  FFMA.RM R9, R16, R11, 12582913 ;  /* 0x4b40000110097423 */ /* 0x000fe2000000400b */
[----:B------:R-:W-:Y:S01]  /*0950*/  FFMA R14, R25, 1.4426950216293334961, -R14 ;  /* 0x3fb8aa3b190e7823 */ /* 0x000fe2000000080e */
[----:B------:R-:W-:-:S02]  /*0960*/  FADD R27, R19, -R0 ;  /* 0x80000000131b7221 */ /* 0x000fc40000000000 */
[----:B------:R-:W-:Y:S01]  /*0970*/  FADD R16, R9, -12583039 ;  /* 0xcb40007f09107421 */ /* 0x000fe20000000000 */
[----:B------:R-:W-:Y:S01]  /*0980*/  FFMA R14, R25, 1.925963033500011079e-08, R14 ;  /* 0x32a57060190e7823 */ /* 0x000fe2000000000e */
[----:B------:R-:W-:Y:S01]  /*0990*/  FADD R25, R13, -R0 ;  /* 0x800000000d197221 */ /* 0x000fe20000000000 */
[-C--:B------:R-:W-:Y:S01]  /*09a0*/  FFMA.RM R13, R18, R11.reuse, 12582913 ;  /* 0x4b400001120d7423 */ /* 0x080fe2000000400b */
[----:B------:R-:W-:Y:S01]  /*09b0*/  FFMA R16, R21, 1.4426950216293334961, -R16 ;  /* 0x3fb8aa3b15107823 */ /* 0x000fe20000000810 */
[----:B------:R-:W0:Y:S01]  /*09c0*/  MUFU.EX2 R12, R12 ;  /* 0x0000000c000c7308 */ /* 0x000e220000000800 */
[-C--:B------:R-:W-:Y:S01]  /*09d0*/  FFMA.SAT R22, R25, R10.reuse, 0.5 ;  /* 0x3f00000019167423 */ /* 0x080fe2000000200a */
[----:B------:R-:W-:Y:S01]  /*09e0*/  FADD R20, R13, -12583039 ;  /* 0xcb40007f0d147421 */ /* 0x000fe20000000000 */
[----:B------:R-:W-:Y:S01]  /*09f0*/  FFMA R18, R21, 1.925963033500011079e-08, R16 ;  /* 0x32a5706015127823 */ /* 0x000fe20000000010 */
[----:B------:R-:W-:Y:S01]  /*0a00*/  FADD R21, R17, -R0 ;  /* 0x8000000011157221 */ /* 0x000fe20000000000 */
[-C--:B------:R-:W-:Y:S01]  /*0a10*/  FFMA.RM R16, R22, R11.reuse, 12582913 ;  /* 0x4b40000116107423 */ /* 0x080fe2000000400b */
[----:B------:R-:W-:Y:S01]  /*0a20*/  FFMA R20, R23, 1.4426950216293334961, -R20 ;  /* 0x3fb8aa3b17147823 */ /* 0x000fe20000000814 */
[-C--:B------:R-:W-:Y:S01]  /*0a30*/  FFMA.SAT R26, R27, R10.reuse, 0.5 ;  /* 0x3f0000001b1a7423 */ /* 0x080fe2000000200a */
[----:B------:R-:W1:Y:S01]  /*0a40*/  MUFU.EX2 R14, R14 ;  /* 0x0000000e000e7308 */ /* 0x000e620000000800 */
[----:B------:R-:W-:Y:S01]  /*0a50*/  FADD R24, R16, -12583039 ;  /* 0xcb40007f10187421 */ /* 0x000fe20000000000 */
[----:B------:R-:W-:Y:S01]  /*0a60*/  FFMA R22, R23, 1.925963033500011079e-08, R20 ;  /* 0x32a5706017167823 */ /* 0x000fe20000000014 */
[-C--:B------:R-:W-:Y:S01]  /*0a70*/  FFMA.RM R19, R26, R11.reuse, 12582913 ;  /* 0x4b4000011a137423 */ /* 0x080fe2000000400b */
[----:B------:R-:W-:Y:S01]  /*0a80*/  FADD R23, R15, -R0 ;  /* 0x800000000f177221 */ /* 0x000fe20000000000 */
[----:B------:R-:W-:Y:S01]  /*0a90*/  FFMA R24, R25, 1.4426950216293334961, -R24 ;  /* 0x3fb8aa3b19187823 */ /* 0x000fe20000000818 */
[----:B------:R-:W-:Y:S01]  /*0aa0*/  SHF.L.U32 R13, R13, 0x17, RZ ;  /* 0x000000170d0d7819 */ /* 0x000fe200000006ff */
[----:B------:R-:W-:Y:S01]  /*0ab0*/  FADD R26, R19, -12583039 ;  /* 0xcb40007f131a7421 */ /* 0x000fe20000000000 */
[----:B------:R-:W2:Y:S01]  /*0ac0*/  MUFU.EX2 R18, R18 ;  /* 0x0000001200127308 */ /* 0x000ea20000000800 */
[----:B------:R-:W-:Y:S01]  /*0ad0*/  FFMA R20, R25, 1.925963033500011079e-08, R24 ;  /* 0x32a5706019147823 */ /* 0x000fe20000000018 */
[-C--:B------:R-:W-:Y:S01]  /*0ae0*/  FFMA.SAT R24, R21, R10.reuse, 0.5 ;  /* 0x3f00000015187423 */ /* 0x080fe2000000200a */
[----:B------:R-:W-:Y:S01]  /*0af0*/  FFMA.SAT R28, R23, R10, 0.5 ;  /* 0x3f000000171c7423 */ /* 0x000fe2000000200a */
[----:B------:R-:W-:Y:S01]  /*0b00*/  SHF.L.U32 R10, R7, 0x17, RZ ;  /* 0x00000017070a7819 */ /* 0x000fe200000006ff */
[C---:B------:R-:W-:Y:S01]  /*0b10*/  FFMA R26, R27.reuse, 1.4426950216293334961, -R26 ;  /* 0x3fb8aa3b1b1a7823 */ /* 0x040fe2000000081a */
[-C--:B------:R-:W-:Y:S01]  /*0b20*/  FFMA.RM R15, R24, R11.reuse, 12582913 ;  /* 0x4b400001180f7423 */ /* 0x080fe2000000400b */
[----:B------:R-:W-:Y:S01]  /*0b30*/  FFMA.RM R11, R28, R11, 12582913 ;  /* 0x4b4000011c0b7423 */ /* 0x000fe2000000400b */
[----:B------:R-:W3:Y:S01]  /*0b40*/  MUFU.EX2 R17, R22 ;  /* 0x0000001600117308 */ /* 0x000ee20000000800 */
[----:B------:R-:W-:Y:S01]  /*0b50*/  FFMA R26, R27, 1.925963033500011079e-08, R26 ;  /* 0x32a570601b1a7823 */ /* 0x000fe2000000001a */
[----:B------:R-:W-:Y:S01]  /*0b60*/  FADD R24, R15, -12583039 ;  /* 0xcb40007f0f187421 */ /* 0x000fe20000000000 */
[----:B0-----:R-:W-:Y:S01]  /*0b70*/  FFMA R5, R10, R12, R5 ;  /* 0x0000000c0a057223 */ /* 0x001fe20000000005 */
[----:B------:R-:W-:Y:S01]  /*0b80*/  FADD R12, R11, -12583039 ;  /* 0xcb40007f0b0c7421 */ /* 0x000fe20000000000 */
[----:B------:R-:W-:Y:S01]  /*0b90*/  SHF.L.U32 R10, R9, 0x17, RZ ;  /* 0x00000017090a7819 */ /* 0x000fe200000006ff */
[----:B------:R-:W-:Y:S01]  /*0ba0*/  FFMA R24, R21, 1.4426950216293334961, -R24 ;  /* 0x3fb8aa3b15187823 */ /* 0x000fe20000000818 */
[----:B-1----:R-:W-:Y:S01]  /*0bb0*/  FFMA R5, R8, R14, R5 ;  /* 0x0000000e08057223 */ /* 0x002fe20000000005 */
[----:B------:R-:W0:Y:S01]  /*0bc0*/  MUFU.EX2 R20, R20 ;  /* 0x0000001400147308 */ /* 0x000e220000000800 */
[----:B------:R-:W-:Y:S01]  /*0bd0*/  FFMA R12, R23, 1.4426950216293334961, -R12 ;  /* 0x3fb8aa3b170c7823 */ /* 0x000fe2000000080c */
[----:B------:R-:W-:Y:S01]  /*0be0*/  FFMA R24, R21, 1.925963033500011079e-08, R24 ;  /* 0x32a5706015187823 */ /* 0x000fe20000000018 */
[----:B--2---:R-:W-:Y:S01]  /*0bf0*/  FFMA R10, R10, R18, R5 ;  /* 0x000000120a0a7223 */ /* 0x004fe20000000005 */
[----:B------:R-:W-:Y:S01]  /*0c00*/  SHF.L.U32 R16, R16, 0x17, RZ ;  /* 0x0000001710107819 */ /* 0x000fe200000006ff */
[----:B------:R-:W-:Y:S01]  /*0c10*/  FFMA R12, R23, 1.925963033500011079e-08, R12 ;  /* 0x32a57060170c7823 */ /* 0x000fe2000000000c */
[----:B------:R-:W-:-:S02]  /*0c20*/  SHF.L.U32 R19, R19, 0x17, RZ ;  /* 0x0000001713137819 */ /* 0x000fc400000006ff */
[----:B------:R-:W1:Y:S01]  /*0c30*/  MUFU.EX2 R7, R26 ;  /* 0x0000001a00077308 */ /* 0x000e620000000800 */
[----:B---3--:R-:W-:Y:S01]  /*0c40*/  FFMA R13, R13, R17, R10 ;  /* 0x000000110d0d7223 */ /* 0x008fe2000000000a */
[----:B------:R-:W-:-:S06]  /*0c50*/  SHF.L.U32 R8, R15, 0x17, RZ ;  /* 0x000000170f087819 */ /* 0x000fcc00000006ff */
[----:B------:R-:W2:Y:S01]  /*0c60*/  MUFU.EX2 R24, R24 ;  /* 0x0000001800187308 */ /* 0x000ea20000000800 */
[----:B0-----:R-:W-:-:S07]  /*0c70*/  FFMA R16, R16, R20, R13 ;  /* 0x0000001410107223 */ /* 0x001fce000000000d */
[----:B------:R-:W0:Y:S01]  /*0c80*/  MUFU.EX2 R12, R12 ;  /* 0x0000000c000c7308 */ /* 0x000e220000000800 */
[----:B-1----:R-:W-:-:S04]  /*0c90*/  FFMA R7, R19, R7, R16 ;  /* 0x0000000713077223 */ /* 0x002fc80000000010 */
[----:B--2---:R-:W-:Y:S01]  /*0ca0*/  FFMA R7, R8, R24, R7 ;  /* 0x0000001808077223 */ /* 0x004fe20000000007 */
[----:B------:R-:W-:Y:S02]  /*0cb0*/  IADD3 R8, P0, PT, R2, 0x20, RZ ;  /* 0x0000002002087810 */ /* 0x000fe40007f1e0ff */
[----:B------:R-:W-:Y:S02]  /*0cc0*/  SHF.L.U32 R2, R11, 0x17, RZ ;  /* 0x000000170b027819 */ /* 0x000fe400000006ff */
[----:B------:R-:W-:-:S03]  /*0cd0*/  IADD3.X R3, PT, PT, RZ, R3, RZ, P0, !PT ;  /* 0x00000003ff037210 */ /* 0x000fc600007fe4ff */
[----:B0-----:R-:W-:Y:S01]  /*0ce0*/  FFMA R5, R2, R12, R7 ;  /* 0x0000000c02057223 */ /* 0x001fe20000000007 */
[----:B------:R-:W-:Y:S06]  /*0cf0*/  BRA.U UP1, `(.L_x_7) ;  /* 0xfffffff901a07547 */ /* 0x000fec000b83ffff */
.L_x_6:
        /* <DEDUP_REMOVED lines=8> */
[----:B------:R-:W3:Y:S04]  /*0d80*/  LDG.E R11, desc[UR10][R8.64+0x4] ;  /* 0x0000040a080b7981 */ /* 0x000ee8000c1e1900 */
[----:B------:R-:W4:Y:S04]  /*0d90*/  LDG.E R13, desc[UR10][R8.64+0x8] ;  /* 0x0000080a080d7981 */ /* 0x000f28000c1e1900 */
[----:B------:R0:W4:Y:S01]  /*0da0*/  LDG.E R15, desc[UR10][R8.64+0xc] ;  /* 0x00000c0a080f7981 */ /* 0x000122000c1e1900 */
[----:B------:R-:W-:Y:S01]  /*0db0*/  HFMA2 R12, -RZ, RZ, 0.96630859375, -0.0022525787353515625 ;  /* 0x3bbb989dff0c7431 */ /* 0x000fe200000001ff */
[----:B------:R-:W-:-:S02]  /*0dc0*/  MOV R14, 0x437c0000 ;  /* 0x437c0000000e7802 */ /* 0x000fc40000000f00 */
[----:B------:R-:W-:Y:S01]  /*0dd0*/  IADD3 R6, PT, PT, R6, 0x4, RZ ;  /* 0x0000000406067810 */ /* 0x000fe20007ffe0ff */
[----:B--2--5:R-:W-:-:S04]  /*0de0*/  FADD R7, R3, -R0 ;  /* 0x8000000003077221 */ /* 0x024fc80000000000 */
[----:B------:R-:W-:Y:S01]  /*0df0*/  FFMA.SAT R2, R7, R12, 0.5 ;  /* 0x3f00000007027423 */ /* 0x000fe2000000200c */
[----:B---3--:R-:W-:-:S03]  /*0e00*/  FADD R11, R11, -R0 ;  /* 0x800000000b0b7221 */ /* 0x008fc60000000000 */
[----:B------:R-:W-:Y:S01]  /*0e10*/  FFMA.RM R2, R2, R14, 12582913 ;  /* 0x4b40000102027423 */ /* 0x000fe2000000400e */
[--C-:B----4-:R-:W-:Y:S01]  /*0e20*/  FADD R13, R13, -R0.reuse ;  /* 0x800000000d0d7221 */ /* 0x110fe20000000000 */
[-C--:B------:R-:W-:Y:S02]  /*0e30*/  FFMA.SAT R3, R11, R12.reuse, 0.5 ;  /* 0x3f0000000b037423 */ /* 0x080fe4000000200c */
[C---:B------:R-:W-:Y:S01]  /*0e40*/  FADD R10, R2.reuse, -12583039 ;  /* 0xcb40007f020a7421 */ /* 0x040fe20000000000 */
[----:B0-----:R-:W-:Y:S01]  /*0e50*/  FFMA.SAT R9, R13, R12, 0.5 ;  /* 0x3f0000000d097423 */ /* 0x001fe2000000200c */
[-C--:B------:R-:W-:Y:S01]  /*0e60*/  FFMA.RM R3, R3, R14.reuse, 12582913 ;  /* 0x4b40000103037423 */ /* 0x080fe2000000400e */
[----:B------:R-:W-:Y:S01]  /*0e70*/  FADD R15, R15, -R0 ;  /* 0x800000000f0f7221 */ /* 0x000fe20000000000 */
[----:B------:R-:W-:Y:S01]  /*0e80*/  FFMA R10, R7, 1.4426950216293334961, -R10 ;  /* 0x3fb8aa3b070a7823 */ /* 0x000fe2000000080a */
[----:B------:R-:W-:Y:S01]  /*0e90*/  SHF.L.U32 R2, R2, 0x17, RZ ;  /* 0x0000001702027819 */ /* 0x000fe200000006ff */
[C---:B------:R-:W-:Y:S01]  /*0ea0*/  FADD R8, R3.reuse, -12583039 ;  /* 0xcb40007f03087421 */ /* 0x040fe20000000000 */
[----:B------:R-:W-:Y:S01]  /*0eb0*/  SHF.L.U32 R3, R3, 0x17, RZ ;  /* 0x0000001703037819 */ /* 0x000fe200000006ff */
[----:B------:R-:W-:Y:S01]  /*0ec0*/  FFMA R10, R7, 1.925963033500011079e-08, R10 ;  /* 0x32a57060070a7823 */ /* 0x000fe2000000000a */
[----:B------:R-:W-:Y:S01]  /*0ed0*/  FFMA.RM R7, R9, R14, 12582913 ;  /* 0x4b40000109077423 */ /* 0x000fe2000000400e */
[----:B------:R-:W-:Y:S01]  /*0ee0*/  FFMA.SAT R9, R15, R12, 0.5 ;  /* 0x3f0000000f097423 */ /* 0x000fe2000000200c */
[----:B------:R-:W-:-:S02]  /*0ef0*/  FFMA R8, R11, 1.4426950216293334961, -R8 ;  /* 0x3fb8aa3b0b087823 */ /* 0x000fc40000000808 */
[----:B------:R-:W-:Y:S01]  /*0f00*/  FADD R12, R7, -12583039 ;  /* 0xcb40007f070c7421 */ /* 0x000fe20000000000 */
[----:B------:R-:W-:Y:S01]  /*0f10*/  FFMA.RM R9, R9, R14, 12582913 ;  /* 0x4b40000109097423 */ /* 0x000fe2000000400e */
[----:B------:R-:W-:Y:S01]  /*0f20*/  FFMA R8, R11, 1.925963033500011079e-08, R8 ;  /* 0x32a570600b087823 */ /* 0x000fe20000000008 */
[----:B------:R-:W0:Y:S01]  /*0f30*/  MUFU.EX2 R10, R10 ;  /* 0x0000000a000a7308 */ /* 0x000e220000000800 */
[----:B------:R-:W-:Y:S01]  /*0f40*/  FFMA R12, R13, 1.4426950216293334961, -R12 ;  /* 0x3fb8aa3b0d0c7823 */ /* 0x000fe2000000080c */
[----:B------:R-:W-:Y:S01]  /*0f50*/  FADD R14, R9, -12583039 ;  /* 0xcb40007f090e7421 */ /* 0x000fe20000000000 */
[----:B------:R-:W-:Y:S02]  /*0f60*/  SHF.L.U32 R7, R7, 0x17, RZ ;  /* 0x0000001707077819 */ /* 0x000fe400000006ff */
[----:B------:R-:W-:Y:S01]  /*0f70*/  FFMA R12, R13, 1.925963033500011079e-08, R12 ;  /* 0x32a570600d0c7823 */ /* 0x000fe2000000000c */
[C---:B------:R-:W-:Y:S02]  /*0f80*/  FFMA R14, R15.reuse, 1.4426950216293334961, -R14 ;  /* 0x3fb8aa3b0f0e7823 */ /* 0x040fe4000000080e */
[----:B------:R-:W1:Y:S02]  /*0f90*/  MUFU.EX2 R8, R8 ;  /* 0x0000000800087308 */ /* 0x000e640000000800 */
[----:B------:R-:W-:-:S06]  /*0fa0*/  FFMA R14, R15, 1.925963033500011079e-08, R14 ;  /* 0x32a570600f0e7823 */ /* 0x000fcc000000000e */
[----:B------:R-:W2:Y:S01]  /*0fb0*/  MUFU.EX2 R12, R12 ;  /* 0x0000000c000c7308 */ /* 0x000ea20000000800 */
[----:B0-----:R-:W-:Y:S01]  /*0fc0*/  FFMA R2, R2, R10, R5 ;  /* 0x0000000a02027223 */ /* 0x001fe20000000005 */
[----:B------:R-:W-:-:S06]  /*0fd0*/  SHF.L.U32 R5, R9, 0x17, RZ ;  /* 0x0000001709057819 */ /* 0x000fcc00000006ff */
[----:B------:R-:W0:Y:S01]  /*0fe0*/  MUFU.EX2 R14, R14 ;  /* 0x0000000e000e7308 */ /* 0x000e220000000800 */
[----:B-1----:R-:W-:-:S04]  /*0ff0*/  FFMA R2, R3, R8, R2 ;  /* 0x0000000803027223 */ /* 0x002fc80000000002 */
[----:B--2---:R-:W-:-:S04]  /*1000*/  FFMA R2, R7, R12, R2 ;  /* 0x0000000c07027223 */ /* 0x004fc80000000002 */
[----:B0-----:R-:W-:-:S07]  /*1010*/  FFMA R5, R5, R14, R2 ;  /* 0x0000000e05057223 */ /* 0x001fce0000000002 */
.L_x_9:
[----:B------:R-:W-:Y:S05]  /*1020*/  BRA.U !UP1, `(.L_x_8) ;  /* 0x0000000109b07547 */ /* 0x000fea000b800000 */
[----:B------:R-:W-:Y:S02]  /*1030*/  UISETP.NE.AND UP0, UPT, UR5, 0x1, UPT ;  /* 0x000000010500788c */ /* 0x000fe4000bf05270 */
[----:B------:R-:W-:-:S04]  /*1040*/  ULOP3.LUT UR4, UR6, 0x1, URZ, 0xc0, !UPT ;  /* 0x0000000106047892 */ /* 0x000fc8000f8ec0ff */
[----:B------:R-:W-:-:S03]  /*1050*/  UISETP.NE.U32.AND UP1, UPT, UR4, 0x1, UPT ;  /* 0x000000010400788c */ /* 0x000fc6000bf25070 */
[----:B------:R-:W-:Y:S08]  /*1060*/  BRA.U !UP0, `(.L_x_10) ;  /* 0x0000000108647547 */ /* 0x000ff0000b800000 */
[----:B------:R-:W0:Y:S02]  /*1070*/  LDC.64 R2, c[0x0][0x380] ;  /* 0x0000e000ff027b82 */ /* 0x000e240000000a00 */
[----:B0-----:R-:W-:-:S05]  /*1080*/  IMAD.WIDE.U32 R2, R6, 0x4, R2 ;  /* 0x0000000406027825 */ /* 0x001fca00078e0002 */
[----:B------:R-:W2:Y:S04]  /*1090*/  LDG.E R7, desc[UR10][R2.64] ;  /* 0x0000000a02077981 */ /* 0x000ea8000c1e1900 */
[----:B------:R-:W3:Y:S01]  /*10a0*/  LDG.E R11, desc[UR10][R2.64+0x4] ;  /* 0x0000040a020b7981 */ /* 0x000ee2000c1e1900 */
[----:B------:R-:W-:Y:S01]  /*10b0*/  HFMA2 R8, -RZ, RZ, 0.96630859375, -0.0022525787353515625 ;  /* 0x3bbb989dff087431 */ /* 0x000fe200000001ff */
[----:B------:R-:W-:Y:S02]  /*10c0*/  MOV R10, 0x437c0000 ;  /* 0x437c0000000a7802 */ /* 0x000fe40000000f00 */
[----:B------:R-:W-:Y:S01]  /*10d0*/  IADD3 R6, PT, PT, R6, 0x2, RZ ;  /* 0x0000000206067810 */ /* 0x000fe20007ffe0ff */
[----:B--2--5:R-:W-:-:S04]  /*10e0*/  FADD R7, R7, -R0 ;  /* 0x8000000007077221 */ /* 0x024fc80000000000 */
[----:B------:R-:W-:Y:S01]  /*10f0*/  FFMA.SAT R9, R7, R8, 0.5 ;  /* 0x3f00000007097423 */ /* 0x000fe20000002008 */
[----:B---3--:R-:W-:-:S03]  /*1100*/  FADD R11, R11, -R0 ;  /* 0x800000000b0b7221 */ /* 0x008fc60000000000 */
[----:B------:R-:W-:Y:S01]  /*1110*/  FFMA.RM R9, R9, R10, 12582913 ;  /* 0x4b40000109097423 */ /* 0x000fe2000000400a */
[----:B------:R-:W-:-:S03]  /*1120*/  FFMA.SAT R13, R11, R8, 0.5 ;  /* 0x3f0000000b0d7423 */ /* 0x000fc60000002008 */
[----:B------:R-:W-:Y:S01]  /*1130*/  FADD R8, R9, -12583039 ;  /* 0xcb40007f09087421 */ /* 0x000fe20000000000 */
[----:B------:R-:W-:-:S03]  /*1140*/  FFMA.RM R13, R13, R10, 12582913 ;  /* 0x4b4000010d0d7423 */ /* 0x000fc6000000400a */
[----:B------:R-:W-:Y:S01]  /*1150*/  FFMA R8, R7, 1.4426950216293334961, -R8 ;  /* 0x3fb8aa3b07087823 */ /* 0x000fe20000000808 */
[C---:B------:R-:W-:Y:S01]  /*1160*/  FADD R2, R13.reuse, -12583039 ;  /* 0xcb40007f0d027421 */ /* 0x040fe20000000000 */
[----:B------:R-:W-:Y:S02]  /*1170*/  SHF.L.U32 R13, R13, 0x17, RZ ;  /* 0x000000170d0d7819 */ /* 0x000fe400000006ff */
[----:B------:R-:W-:Y:S01]  /*1180*/  FFMA R8, R7, 1.925963033500011079e-08, R8 ;  /* 0x32a5706007087823 */ /* 0x000fe20000000008 */
[----:B------:R-:W-:-:S04]  /*1190*/  FFMA R2, R11, 1.4426950216293334961, -R2 ;  /* 0x3fb8aa3b0b027823 */ /* 0x000fc80000000802 */
[----:B------:R-:W-:Y:S01]  /*11a0*/  FFMA R11, R11, 1.925963033500011079e-08, R2 ;  /* 0x32a570600b0b7823 */ /* 0x000fe20000000002 */
[----:B------:R-:W0:Y:S01]  /*11b0*/  MUFU.EX2 R8, R8 ;  /* 0x0000000800087308 */ /* 0x000e220000000800 */
[----:B------:R-:W-:-:S07]  /*11c0*/  SHF.L.U32 R2, R9, 0x17, RZ ;  /* 0x0000001709027819 */ /* 0x000fce00000006ff */
[----:B------:R-:W1:Y:S01]  /*11d0*/  MUFU.EX2 R11, R11 ;  /* 0x0000000b000b7308 */ /* 0x000e620000000800 */
[----:B0-----:R-:W-:-:S04]  /*11e0*/  FFMA R2, R2, R8, R5 ;  /* 0x0000000802027223 */ /* 0x001fc80000000005 */
[----:B-1----:R-:W-:-:S07]  /*11f0*/  FFMA R5, R13, R11, R2 ;  /* 0x0000000b0d057223 */ /* 0x002fce0000000002 */
.L_x_10:
[----:B------:R-:W-:Y:S05]  /*1200*/  BRA.U UP1, `(.L_x_8) ;  /* 0x0000000101387547 */ /* 0x000fea000b800000 */
[----:B------:R-:W0:Y:S02]  /*1210*/  LDC.64 R2, c[0x0][0x380] ;  /* 0x0000e000ff027b82 */ /* 0x000e240000000a00 */
[----:B0-----:R-:W-:-:S06]  /*1220*/  IMAD.WIDE.U32 R6, R6, 0x4, R2 ;  /* 0x0000000406067825 */ /* 0x001fcc00078e0002 */
[----:B------:R-:W2:Y:S01]  /*1230*/  LDG.E R7, desc[UR10][R6.64] ;  /* 0x0000000a06077981 */ /* 0x000ea2000c1e1900 */
[----:B------:R-:W-:Y:S01]  /*1240*/  HFMA2 R3, -RZ, RZ, 0.96630859375, -0.0022525787353515625 ;  /* 0x3bbb989dff037431 */ /* 0x000fe200000001ff */
[----:B------:R-:W-:Y:S01]  /*1250*/  MOV R8, 0x437c0000 ;  /* 0x437c000000087802 */ /* 0x000fe20000000f00 */
[----:B--2--5:R-:W-:-:S04]  /*1260*/  FADD R2, R7, -R0 ;  /* 0x8000000007027221 */ /* 0x024fc80000000000 */
[----:B------:R-:W-:-:S04]  /*1270*/  FFMA.SAT R3, R2, R3, 0.5 ;  /* 0x3f00000002037423 */ /* 0x000fc80000002003 */
[----:B------:R-:W-:-:S04]  /*1280*/  FFMA.RM R3, R3, R8, 12582913 ;  /* 0x4b40000103037423 */ /* 0x000fc80000004008 */
[----:B------:R-:W-:-:S04]  /*1290*/  FADD R9, R3, -12583039 ;  /* 0xcb40007f03097421 */ /* 0x000fc80000000000 */
[----:B------:R-:W-:-:S04]  /*12a0*/  FFMA R9, R2, 1.4426950216293334961, -R9 ;  /* 0x3fb8aa3b02097823 */ /* 0x000fc80000000809 */
[----:B------:R-:W-:Y:S01]  /*12b0*/  FFMA R9, R2, 1.925963033500011079e-08, R9 ;  /* 0x32a5706002097823 */ /* 0x000fe20000000009 */
[----:B------:R-:W-:-:S05]  /*12c0*/  SHF.L.U32 R2, R3, 0x17, RZ ;  /* 0x0000001703027819 */ /* 0x000fca00000006ff */
[----:B------:R-:W0:Y:S02]  /*12d0*/  MUFU.EX2 R9, R9 ;  /* 0x0000000900097308 */ /* 0x000e240000000800 */
[----:B0-----:R-:W-:-:S07]  /*12e0*/  FFMA R5, R2, R9, R5 ;  /* 0x0000000902057223 */ /* 0x001fce0000000005 */
.L_x_8:
[----:B------:R-:W0:Y:S02]  /*12f0*/  LDC.64 R2, c[0x0][0x380] ;  /* 0x0000e000ff027b82 */ /* 0x000e240000000a00 */
[----:B0-----:R-:W-:-:S06]  /*1300*/  IMAD.WIDE.U32 R2, R4, 0x4, R2 ;  /* 0x0000000404027825 */ /* 0x001fcc00078e0002 */
[----:B------:R-:W2:Y:S01]  /*1310*/  LDG.E R3, desc[UR10][R2.64] ;  /* 0x0000000a02037981 */ /* 0x000ea2000c1e1900 */
[----:B------:R-:W-:Y:S01]  /*1320*/  MOV R7, 0x3bbb989d ;  /* 0x3bbb989d00077802 */ /* 0x000fe20000000f00 */
[----:B------:R-:W0:Y:S01]  /*1330*/  MUFU.RCP R8, R5 ;  /* 0x0000000500087308 */ /* 0x000e220000001000 */
[----:B------:R-:W-:Y:S01]  /*1340*/  MOV R9, 0x437c0000 ;  /* 0x437c000000097802 */ /* 0x000fe20000000f00 */
[----:B------:R-:W-:Y:S01]  /*1350*/  BSSY.RECONVERGENT B0, `(.L_x_11) ;  /* 0x0000015000007945 */ /* 0x000fe20003800200 */
[----:B--2--5:R-:W-:Y:S01]  /*1360*/  FADD R0, R3, -R0 ;  /* 0x8000000003007221 */ /* 0x024fe20000000000 */
[----:B0-----:R-:W-:-:S03]  /*1370*/  FFMA R3, R8, -R5, 1 ;  /* 0x3f80000008037423 */ /* 0x001fc60000000805 */
[----:B------:R-:W-:Y:S01]  /*1380*/  FFMA.SAT R6, R0, R7, 0.5 ;  /* 0x3f00000000067423 */ /* 0x000fe20000002007 */
[----:B------:R-:W-:-:S03]  /*1390*/  FFMA R3, R8, R3, R8 ;  /* 0x0000000308037223 */ /* 0x000fc60000000008 */
[----:B------:R-:W-:-:S04]  /*13a0*/  FFMA.RM R6, R6, R9, 12582913 ;  /* 0x4b40000106067423 */ /* 0x000fc80000004009 */
[----:B------:R-:W-:-:S04]  /*13b0*/  FADD R7, R6, -12583039 ;  /* 0xcb40007f06077421 */ /* 0x000fc80000000000 */
[----:B------:R-:W-:-:S04]  /*13c0*/  FFMA R7, R0, 1.4426950216293334961, -R7 ;  /* 0x3fb8aa3b00077823 */ /* 0x000fc80000000807 */
[----:B------:R-:W-:Y:S01]  /*13d0*/  FFMA R7, R0, 1.925963033500011079e-08, R7 ;  /* 0x32a5706000077823 */ /* 0x000fe20000000007 */
[----:B------:R-:W-:-:S05]  /*13e0*/  SHF.L.U32 R0, R6, 0x17, RZ ;  /* 0x0000001706007819 */ /* 0x000fca00000006ff */
[----:B------:R-:W0:Y:S02]  /*13f0*/  MUFU.EX2 R7, R7 ;  /* 0x0000000700077308 */ /* 0x000e240000000800 */
[----:B0-----:R-:W-:-:S06]  /*1400*/  FMUL R0, R0, R7 ;  /* 0x0000000700007220 */ /* 0x001fcc0000400000 */
[----:B------:R-:W0:Y:S01]  /*1410*/  FCHK P0, R0, R5 ;  /* 0x0000000500007302 */ /* 0x000e220000000000 */
[----:B------:R-:W-:-:S04]  /*1420*/  FFMA R2, R0, R3, RZ ;  /* 0x0000000300027223 */ /* 0x000fc800000000ff */
[----:B------:R-:W-:-:S04]  /*1430*/  FFMA R6, R2, -R5, R0 ;  /* 0x8000000502067223 */ /* 0x000fc80000000000 */
[----:B------:R-:W-:Y:S01]  /*1440*/  FFMA R9, R3, R6, R2 ;  /* 0x0000000603097223 */ /* 0x000fe20000000002 */
[----:B0-----:R-:W-:Y:S06]  /*1450*/  @!P0 BRA `(.L_x_12) ;  /* 0x0000000000108947 */ /* 0x001fec0003800000 */
[----:B------:R-:W-:Y:S02]  /*1460*/  MOV R3, R5 ;  /* 0x0000000500037202 */ /* 0x000fe40000000f00 */
[----:B------:R-:W-:-:S07]  /*1470*/  MOV R2, 0x1490 ;  /* 0x0000149000027802 */ /* 0x000fce0000000f00 */
[----:B------:R-:W-:Y:S05]  /*1480*/  CALL.REL.NOINC `($__internal_0_$__cuda_sm3x_div_rn_noftz_f32_slowpath) ;  /* 0x0000000000187944 */ /* 0x000fea0003c00000 */
[----:B------:R-:W-:-:S07]  /*1490*/  MOV R9, R0 ;  /* 0x0000000000097202 */ /* 0x000fce0000000f00 */
.L_x_12:
[----:B------:R-:W-:Y:S05]  /*14a0*/  BSYNC.RECONVERGENT B0 ;  /* 0x0000000000007941 */ /* 0x000fea0003800200 */
.L_x_11:
[----:B------:R-:W0:Y:S02]  /*14b0*/  LDC.64 R2, c[0x0][0x388] ;  /* 0x0000e200ff027b82 */ /* 0x000e240000000a00 */
[----:B0-----:R-:W-:-:S05]  /*14c0*/  IMAD.WIDE.U32 R4, R4, 0x4, R2 ;  /* 0x0000000404047825 */ /* 0x001fca00078e0002 */
[----:B------:R-:W-:Y:S01]  /*14d0*/  STG.E desc[UR10][R4.64], R9 ;  /* 0x0000000904007986 */ /* 0x000fe2000c10190a */
[----:B------:R-:W-:Y:S05]  /*14e0*/  EXIT ;  /* 0x000000000000794d */ /* 0x000fea0003800000 */
        .weak           $__internal_0_$__cuda_sm3x_div_rn_noftz_f32_slowpath
        .type           $__internal_0_$__cuda_sm3x_div_rn_noftz_f32_slowpath,@function
        .size           $__internal_0_$__cuda_sm3x_div_rn_noftz_f32_slowpath,(.L_x_40 - $__internal_0_$__cuda_sm3x_div_rn_noftz_f32_slowpath)
$__internal_0_$__cuda_sm3x_div_rn_noftz_f32_slowpath:
[----:B------:R-:W-:Y:S01]  /*14f0*/  SHF.R.U32.HI R6, RZ, 0x17, R3 ;  /* 0x00000017ff067819 */ /* 0x000fe20000011603 */
[----:B------:R-:W-:Y:S01]  /*1500*/  BSSY.RECONVERGENT B1, `(.L_x_13) ;  /* 0x0000063000017945 */ /* 0x000fe20003800200 */
[----:B------:R-:W-:Y:S02]  /*1510*/  SHF.R.U32.HI R5, RZ, 0x17, R0 ;  /* 0x00000017ff057819 */ /* 0x000fe40000011600 */
[----:B------:R-:W-:Y:S02]  /*1520*/  LOP3.LUT R11, R6, 0xff, RZ, 0xc0, !PT ;  /* 0x000000ff060b7812 */ /* 0x000fe400078ec0ff */
[----:B------:R-:W-:Y:S02]  /*1530*/  LOP3.LUT R8, R5, 0xff, RZ, 0xc0, !PT ;  /* 0x000000ff05087812 */ /* 0x000fe400078ec0ff */
[----:B------:R-:W-:Y:S02]  /*1540*/  IADD3 R9, PT, PT, R11, -0x1, RZ ;  /* 0xffffffff0b097810 */ /* 0x000fe40007ffe0ff */
[----:B------:R-:W-:-:S02]  /*1550*/  IADD3 R7, PT, PT, R8, -0x1, RZ ;  /* 0xffffffff08077810 */ /* 0x000fc40007ffe0ff */
[----:B------:R-:W-:Y:S02]  /*1560*/  ISETP.GT.U32.AND P0, PT, R9, 0xfd, PT ;  /* 0x000000fd0900780c */ /* 0x000fe40003f04070 */
[----:B------:R-:W-:Y:S02]  /*1570*/  MOV R5, R0 ;  /* 0x0000000000057202 */ /* 0x000fe40000000f00 */
[----:B------:R-:W-:-:S13]  /*1580*/  ISETP.GT.U32.OR P0, PT, R7, 0xfd, P0 ;  /* 0x000000fd0700780c */ /* 0x000fda0000704470 */
[----:B------:R-:W-:Y:S01]  /*1590*/  @!P0 MOV R6, RZ ;  /* 0x000000ff00068202 */ /* 0x000fe20000000f00 */
[----:B------:R-:W-:Y:S06]  /*15a0*/  @!P0 BRA `(.L_x_14) ;  /* 0x00000000005c8947 */ /* 0x000fec0003800000 */
[----:B------:R-:W-:Y:S02]  /*15b0*/  FSETP.GTU.FTZ.AND P1, PT, |R3|, +INF , PT ;  /* 0x7f8000000300780b */ /* 0x000fe40003f3c200 */
[----:B------:R-:W-:-:S04]  /*15c0*/  FSETP.GTU.FTZ.AND P0, PT, |R0|, +INF , PT ;  /* 0x7f8000000000780b */ /* 0x000fc80003f1c200 */
[----:B------:R-:W-:-:S13]  /*15d0*/  PLOP3.LUT P0, PT, P0, P1, PT, 0xf8, 0x8f ;  /* 0x00000000008f781c */ /* 0x000fda0000703f70 */
[----:B------:R-:W-:Y:S05]  /*15e0*/  @P0 BRA `(.L_x_15) ;  /* 0x00000004004c0947 */ /* 0x000fea0003800000 */
[----:B------:R-:W-:-:S13]  /*15f0*/  LOP3.LUT P0, RZ, R3, 0x7fffffff, R5, 0xc8, !PT ;  /* 0x7fffffff03ff7812 */ /* 0x000fda000780c805 */
[----:B------:R-:W-:Y:S05]  /*1600*/  @!P0 BRA `(.L_x_16) ;  /* 0x00000004003c8947 */ /* 0x000fea0003800000 */
[C---:B------:R-:W-:Y:S02]  /*1610*/  FSETP.NEU.FTZ.AND P2, PT, |R0|.reuse, +INF , PT ;  /* 0x7f8000000000780b */ /* 0x040fe40003f5d200 */
[----:B------:R-:W-:Y:S02]  /*1620*/  FSETP.NEU.FTZ.AND P1, PT, |R3|, +INF , PT ;  /* 0x7f8000000300780b */ /* 0x000fe40003f3d200 */
[----:B------:R-:W-:-:S11]  /*1630*/  FSETP.NEU.FTZ.AND P0, PT, |R0|, +INF , PT ;  /* 0x7f8000000000780b */ /* 0x000fd60003f1d200 */
[----:B------:R-:W-:Y:S05]  /*1640*/  @!P1 BRA !P2, `(.L_x_16) ;  /* 0x00000004002c9947 */ /* 0x000fea0005000000 */
[----:B------:R-:W-:-:S04]  /*1650*/  LOP3.LUT P2, RZ, R5, 0x7fffffff, RZ, 0xc0, !PT ;  /* 0x7fffffff05ff7812 */ /* 0x000fc8000784c0ff */
[----:B------:R-:W-:-:S13]  /*1660*/  PLOP3.LUT P1, PT, P1, P2, PT, 0x2f, 0xf2 ;  /* 0x0000000000f2781c */ /* 0x000fda0000f24577 */
[----:B------:R-:W-:Y:S05]  /*1670*/  @P1 BRA `(.L_x_17) ;  /* 0x0000000400181947 */ /* 0x000fea0003800000 */
[----:B------:R-:W-:-:S04]  /*1680*/  LOP3.LUT P1, RZ, R3, 0x7fffffff, RZ, 0xc0, !PT ;  /* 0x7fffffff03ff7812 */ /* 0x000fc8000782c0ff */
[----:B------:R-:W-:-:S13]  /*1690*/  PLOP3.LUT P0, PT, P0, P1, PT, 0x2f, 0xf2 ;  /* 0x0000000000f2781c */ /* 0x000fda0000702577 */
[----:B------:R-:W-:Y:S05]  /*16a0*/  @P0 BRA `(.L_x_18) ;  /* 0x0000000400000947 */ /* 0x000fea0003800000 */
[----:B------:R-:W-:Y:S02]  /*16b0*/  ISETP.GE.AND P0, PT, R7, RZ, PT ;  /* 0x000000ff0700720c */ /* 0x000fe40003f06270 */
[----:B------:R-:W-:-:S11]  /*16c0*/  ISETP.GE.AND P1, PT, R9, RZ, PT ;  /* 0x000000ff0900720c */ /* 0x000fd60003f26270 */
[----:B------:R-:W-:Y:S01]  /*16d0*/  @P0 MOV R6, RZ ;  /* 0x000000ff00060202 */ /* 0x000fe20000000f00 */
[----:B------:R-:W-:Y:S01]  /*16e0*/  @!P0 FFMA R5, R0, 1.84467440737095516160e+19, RZ ;  /* 0x5f80000000058823 */ /* 0x000fe200000000ff */
[----:B------:R-:W-:Y:S01]  /*16f0*/  @!P0 MOV R6, 0xffffffc0 ;  /* 0xffffffc000068802 */ /* 0x000fe20000000f00 */
[----:B------:R-:W-:-:S03]  /*1700*/  @!P1 FFMA R3, R3, 1.84467440737095516160e+19, RZ ;  /* 0x5f80000003039823 */ /* 0x000fc600000000ff */
[----:B------:R-:W-:-:S07]  /*1710*/  @!P1 IADD3 R6, PT, PT, R6, 0x40, RZ ;  /* 0x0000004006069810 */ /* 0x000fce0007ffe0ff */
.L_x_14:
[----:B------:R-:W-:Y:S01]  /*1720*/  LEA R0, R11, 0xc0800000, 0x17 ;  /* 0xc08000000b007811 */ /* 0x000fe200078eb8ff */
[----:B------:R-:W-:Y:S01]  /*1730*/  BSSY.RECONVERGENT B2, `(.L_x_19) ;  /* 0x0000036000027945 */ /* 0x000fe20003800200 */
[----:B------:R-:W-:Y:S02]  /*1740*/  IADD3 R8, PT, PT, R8, -0x7f, RZ ;  /* 0xffffff8108087810 */ /* 0x000fe40007ffe0ff */
[----:B------:R-:W-:-:S03]  /*1750*/  IADD3 R3, PT, PT, -R0, R3, RZ ;  /* 0x0000000300037210 */ /* 0x000fc60007ffe1ff */
[----:B------:R-:W-:Y:S01]  /*1760*/  IMAD R0, R8, -0x800000, R5 ;  /* 0xff80000008007824 */ /* 0x000fe200078e0205 */
[----:B------:R-:W0:Y:S01]  /*1770*/  MUFU.RCP R7, R3 ;  /* 0x0000000300077308 */ /* 0x000e220000001000 */
[----:B------:R-:W-:-:S04]  /*1780*/  FADD.FTZ R9, -R3, -RZ ;  /* 0x800000ff03097221 */ /* 0x000fc80000010100 */
[----:B0-----:R-:W-:-:S04]  /*1790*/  FFMA R10, R7, R9, 1 ;  /* 0x3f800000070a7423 */ /* 0x001fc80000000009 */
[----:B------:R-:W-:-:S04]  /*17a0*/  FFMA R12, R7, R10, R7 ;  /* 0x0000000a070c7223 */ /* 0x000fc80000000007 */
[----:B------:R-:W-:-:S04]  /*17b0*/  FFMA R5, R0, R12, RZ ;  /* 0x0000000c00057223 */ /* 0x000fc800000000ff */
[----:B------:R-:W-:-:S04]  /*17c0*/  FFMA R10, R9, R5, R0 ;  /* 0x00000005090a7223 */ /* 0x000fc80000000000 */
[----:B------:R-:W-:Y:S01]  /*17d0*/  FFMA R7, R12, R10, R5 ;  /* 0x0000000a0c077223 */ /* 0x000fe20000000005 */
[----:B------:R-:W-:-:S03]  /*17e0*/  IADD3 R5, PT, PT, R8, 0x7f, -R11 ;  /* 0x0000007f08057810 */ /* 0x000fc60007ffe80b */
[----:B------:R-:W-:Y:S01]  /*17f0*/  FFMA R10, R9, R7, R0 ;  /* 0x00000007090a7223 */ /* 0x000fe20000000000 */
[----:B------:R-:W-:-:S03]  /*1800*/  IADD3 R5, PT, PT, R5, R6, RZ ;  /* 0x0000000605057210 */ /* 0x000fc60007ffe0ff */
[----:B------:R-:W-:-:S05]  /*1810*/  FFMA R0, R12, R10, R7 ;  /* 0x0000000a0c007223 */ /* 0x000fca0000000007 */
[----:B------:R-:W-:-:S04]  /*1820*/  SHF.R.U32.HI R3, RZ, 0x17, R0 ;  /* 0x00000017ff037819 */ /* 0x000fc80000011600 */
[----:B------:R-:W-:-:S04]  /*1830*/  LOP3.LUT R3, R3, 0xff, RZ, 0xc0, !PT ;  /* 0x000000ff03037812 */ /* 0x000fc800078ec0ff */
[----:B------:R-:W-:-:S04]  /*1840*/  IADD3 R9, PT, PT, R3, R5, RZ ;  /* 0x0000000503097210 */ /* 0x000fc80007ffe0ff */
[----:B------:R-:W-:-:S04]  /*1850*/  IADD3 R3, PT, PT, R9, -0x1, RZ ;  /* 0xffffffff09037810 */ /* 0x000fc80007ffe0ff */
[----:B------:R-:W-:-:S13]  /*1860*/  ISETP.GE.U32.AND P0, PT, R3, 0xfe, PT ;  /* 0x000000fe0300780c */ /* 0x000fda0003f06070 */
[----:B------:R-:W-:Y:S05]  /*1870*/  @!P0 BRA `(.L_x_20) ;  /* 0x0000000000808947 */ /* 0x000fea0003800000 */
[----:B------:R-:W-:-:S13]  /*1880*/  ISETP.GT.AND P0, PT, R9, 0xfe, PT ;  /* 0x000000fe0900780c */ /* 0x000fda0003f04270 */
[----:B------:R-:W-:Y:S05]  /*1890*/  @P0 BRA `(.L_x_21) ;  /* 0x00000000006c0947 */ /* 0x000fea0003800000 */
[----:B------:R-:W-:-:S13]  /*18a0*/  ISETP.GE.AND P0, PT, R9, 0x1, PT ;  /* 0x000000010900780c */ /* 0x000fda0003f06270 */
[----:B------:R-:W-:Y:S05]  /*18b0*/  @P0 BRA `(.L_x_22) ;  /* 0x0000000000740947 */ /* 0x000fea0003800000 */
[----:B------:R-:W-:Y:S02]  /*18c0*/  ISETP.GE.AND P0, PT, R9, -0x18, PT ;  /* 0xffffffe80900780c */ /* 0x000fe40003f06270 */
[----:B------:R-:W-:-:S11]  /*18d0*/  LOP3.LUT R0, R0, 0x80000000, RZ, 0xc0, !PT ;  /* 0x8000000000007812 */ /* 0x000fd600078ec0ff */
[----:B------:R-:W-:Y:S05]  /*18e0*/  @!P0 BRA `(.L_x_22) ;  /* 0x0000000000688947 */ /* 0x000fea0003800000 */
[CCC-:B------:R-:W-:Y:S01]  /*18f0*/  FFMA.RZ R3, R12.reuse, R10.reuse, R7.reuse ;  /* 0x0000000a0c037223 */ /* 0x1c0fe2000000c007 */
[C---:B------:R-:W-:Y:S01]  /*1900*/  IADD3 R8, PT, PT, R9.reuse, 0x20, RZ ;  /* 0x0000002009087810 */ /* 0x040fe20007ffe0ff */
[CCC-:B------:R-:W-:Y:S01]  /*1910*/  FFMA.RM R6, R12.reuse, R10.reuse, R7.reuse ;  /* 0x0000000a0c067223 */ /* 0x1c0fe20000004007 */
[----:B------:R-:W-:Y:S02]  /*1920*/  ISETP.NE.AND P2, PT, R9, RZ, PT ;  /* 0x000000ff0900720c */ /* 0x000fe40003f45270 */
[----:B------:R-:W-:Y:S01]  /*1930*/  LOP3.LUT R5, R3, 0x7fffff, RZ, 0xc0, !PT ;  /* 0x007fffff03057812 */ /* 0x000fe200078ec0ff */
[----:B------:R-:W-:Y:S01]  /*1940*/  FFMA.RP R3, R12, R10, R7 ;  /* 0x0000000a0c037223 */ /* 0x000fe20000008007 */
[----:B------:R-:W-:Y:S02]  /*1950*/  ISETP.NE.AND P1, PT, R9, RZ, PT ;  /* 0x000000ff0900720c */ /* 0x000fe40003f25270 */
[----:B------:R-:W-:Y:S02]  /*1960*/  LOP3.LUT R5, R5, 0x800000, RZ, 0xfc, !PT ;  /* 0x0080000005057812 */ /* 0x000fe400078efcff */
[----:B------:R-:W-:-:S02]  /*1970*/  IADD3 R7, PT, PT, -R9, RZ, RZ ;  /* 0x000000ff09077210 */ /* 0x000fc40007ffe1ff */
[----:B------:R-:W-:Y:S02]  /*1980*/  SHF.L.U32 R8, R5, R8, RZ ;  /* 0x0000000805087219 */ /* 0x000fe400000006ff */
[----:B------:R-:W-:Y:S02]  /*1990*/  FSETP.NEU.FTZ.AND P0, PT, R3, R6, PT ;  /* 0x000000060300720b */ /* 0x000fe40003f1d000 */
[----:B------:R-:W-:Y:S02]  /*19a0*/  SEL R6, R7, RZ, P2 ;  /* 0x000000ff07067207 */ /* 0x000fe40001000000 */
[----:B------:R-:W-:Y:S02]  /*19b0*/  ISETP.NE.AND P1, PT, R8, RZ, P1 ;  /* 0x000000ff0800720c */ /* 0x000fe40000f25270 */
[----:B------:R-:W-:Y:S02]  /*19c0*/  SHF.R.U32.HI R6, RZ, R6, R5 ;  /* 0x00000006ff067219 */ /* 0x000fe40000011605 */
[----:B------:R-:W-:-:S02]  /*19d0*/  PLOP3.LUT P0, PT, P0, P1, PT, 0xf8, 0x8f ;  /* 0x00000000008f781c */ /* 0x000fc40000703f70 */
[----:B------:R-:W-:Y:S02]  /*19e0*/  SHF.R.U32.HI R8, RZ, 0x1, R6 ;  /* 0x00000001ff087819 */ /* 0x000fe40000011606 */
[----:B------:R-:W-:-:S04]  /*19f0*/  SEL R3, RZ, 0x1, !P0 ;  /* 0x00000001ff037807 */ /* 0x000fc80004000000 */
[----:B------:R-:W-:-:S04]  /*1a00*/  LOP3.LUT R3, R3, 0x1, R8, 0xf8, !PT ;  /* 0x0000000103037812 */ /* 0x000fc800078ef808 */
[----:B------:R-:W-:-:S04]  /*1a10*/  LOP3.LUT R3, R3, R6, RZ, 0xc0, !PT ;  /* 0x0000000603037212 */ /* 0x000fc800078ec0ff */
[----:B------:R-:W-:-:S04]  /*1a20*/  IADD3 R3, PT, PT, R8, R3, RZ ;  /* 0x0000000308037210 */ /* 0x000fc80007ffe0ff */
[----:B------:R-:W-:Y:S01]  /*1a30*/  LOP3.LUT R0, R3, R0, RZ, 0xfc, !PT ;  /* 0x0000000003007212 */ /* 0x000fe200078efcff */
[----:B------:R-:W-:Y:S06]  /*1a40*/  BRA `(.L_x_22) ;  /* 0x0000000000107947 */ /* 0x000fec0003800000 */
.L_x_21:
[----:B------:R-:W-:-:S04]  /*1a50*/  LOP3.LUT R0, R0, 0x80000000, RZ, 0xc0, !PT ;  /* 0x8000000000007812 */ /* 0x000fc800078ec0ff */
[----:B------:R-:W-:Y:S01]  /*1a60*/  LOP3.LUT R0, R0, 0x7f800000, RZ, 0xfc, !PT ;  /* 0x7f80000000007812 */ /* 0x000fe200078efcff */
[----:B------:R-:W-:Y:S06]  /*1a70*/  BRA `(.L_x_22) ;  /* 0x0000000000047947 */ /* 0x000fec0003800000 */
.L_x_20:
[----:B------:R-:W-:-:S07]  /*1a80*/  LEA R0, R5, R0, 0x17 ;  /* 0x0000000005007211 */ /* 0x000fce00078eb8ff */
.L_x_22:
[----:B------:R-:W-:Y:S05]  /*1a90*/  BSYNC.RECONVERGENT B2 ;  /* 0x0000000000027941 */ /* 0x000fea0003800200 */
.L_x_19:
[----:B------:R-:W-:Y:S05]  /*1aa0*/  BRA `(.L_x_23) ;  /* 0x0000000000207947 */ /* 0x000fea0003800000 */
.L_x_18:
[----:B------:R-:W-:-:S04]  /*1ab0*/  LOP3.LUT R0, R3, 0x80000000, R5, 0x48, !PT ;  /* 0x8000000003007812 */ /* 0x000fc800078e4805 */
[----:B------:R-:W-:Y:S01]  /*1ac0*/  LOP3.LUT R0, R0, 0x7f800000, RZ, 0xfc, !PT ;  /* 0x7f80000000007812 */ /* 0x000fe200078efcff */
[----:B------:R-:W-:Y:S06]  /*1ad0*/  BRA `(.L_x_23) ;  /* 0x0000000000147947 */ /* 0x000fec0003800000 */
.L_x_17:
[----:B------:R-:W-:Y:S01]  /*1ae0*/  LOP3.LUT R0, R3, 0x80000000, R5, 0x48, !PT ;  /* 0x8000000003007812 */ /* 0x000fe200078e4805 */
[----:B------:R-:W-:Y:S06]  /*1af0*/  BRA `(.L_x_23) ;  /* 0x00000000000c7947 */ /* 0x000fec0003800000 */
.L_x_16:
[----:B------:R-:W0:Y:S01]  /*1b00*/  MUFU.RSQ R0, -QNAN ;  /* 0xffc0000000007908 */ /* 0x000e220000001400 */
[----:B------:R-:W-:Y:S05]  /*1b10*/  BRA `(.L_x_23) ;  /* 0x0000000000047947 */ /* 0x000fea0003800000 */
.L_x_15:
[----:B------:R-:W-:-:S07]  /*1b20*/  FADD.FTZ R0, R0, R3 ;  /* 0x0000000300007221 */ /* 0x000fce0000010000 */
.L_x_23:
[----:B------:R-:W-:Y:S05]  /*1b30*/  BSYNC.RECONVERGENT B1 ;  /* 0x0000000000017941 */ /* 0x000fea0003800200 */
.L_x_13:
[----:B------:R-:W-:-:S04]  /*1b40*/  HFMA2 R3, -RZ, RZ, 0, 0 ;  /* 0x00000000ff037431 */ /* 0x000fc800000001ff */
[----:B0-----:R-:W-:Y:S05]  /*1b50*/  RET.REL.NODEC R2 `(_Z14softmax_1_cudaPfS_i) ;  /* 0xffffffe402287950 */ /* 0x001fea0003c3ffff */
.L_x_24:
[----:B------:R-:W-:-:S00]  /*1b60*/  BRA `(.L_x_24) ;  /* 0xfffffffc00fc7947 */ /* 0x000fc0000383ffff */
[----:B------:R-:W-:-:S00]  /*1b70*/  NOP ;  /* 0x0000000000007918 */ /* 0x000fc00000000000 */
        /* <DEDUP_REMOVED lines=8> */
.L_x_40:


//--------------------- .text._Z10addmm_cudaPKfS0_S0_Pfii --------------------------
	.section	.text._Z10addmm_cudaPKfS0_S0_Pfii,"ax",@progbits
	.align	128
        .global         _Z10addmm_cudaPKfS0_S0_Pfii
        .type           _Z10addmm_cudaPKfS0_S0_Pfii,@function
        .size           _Z10addmm_cudaPKfS0_S0_Pfii,(.L_x_42 - _Z10addmm_cudaPKfS0_S0_Pfii)
        .other          _Z10addmm_cudaPKfS0_S0_Pfii,@"STO_CUDA_ENTRY STV_DEFAULT"
_Z10addmm_cudaPKfS0_S0_Pfii:
.text._Z10addmm_cudaPKfS0_S0_Pfii:
[----:B------:R-:W-:Y:S01]  /*0000*/  LDC R1, c[0x0][0x37c] ;  /* 0x0000df00ff017b82 */ /* 0x000fe20000000800 */
[----:B------:R-:W0:Y:S01]  /*0010*/  S2R R0, SR_CTAID.Z ;  /* 0x0000000000007919 */ /* 0x000e220000002700 */
[----:B------:R-:W1:Y:S06]  /*0020*/  LDCU UR5, c[0x0][0x360] ;  /* 0x00006c00ff0577ac */ /* 0x000e6c0008000800 */
[----:B------:R-:W0:Y:S01]  /*0030*/  S2UR UR4, SR_CTAID.X ;  /* 0x00000000000479c3 */ /* 0x000e220000002500 */
[----:B------:R-:W2:Y:S01]  /*0040*/  S2R R3, SR_TID.Y ;  /* 0x0000000000037919 */ /* 0x000ea20000002200 */
[----:B------:R-:W2:Y:S01]  /*0050*/  LDCU UR6, c[0x0][0x364] ;  /* 0x00006c80ff0677ac */ /* 0x000ea20008000800 */
[----:B------:R-:W1:Y:S01]  /*0060*/  S2R R5, SR_TID.X ;  /* 0x0000000000057919 */ /* 0x000e620000002100 */
[----:B------:R-:W3:Y:S04]  /*0070*/  LDCU UR7, c[0x0][0x3a0] ;  /* 0x00007400ff0777ac */ /* 0x000ee80008000800 */
[----:B------:R-:W0:Y:S02]  /*0080*/  LDC R7, c[0x0][0x370] ;  /* 0x0000dc00ff077b82 */ /* 0x000e240000000800 */
[----:B0-----:R-:W-:-:S04]  /*0090*/  IMAD R0, R0, R7, UR4 ;  /* 0x0000000400007e24 */ /* 0x001fc8000f8e0207 */
[----:B--2---:R-:W-:-:S04]  /*00a0*/  IMAD R0, R0, UR6, R3 ;  /* 0x0000000600007c24 */ /* 0x004fc8000f8e0203 */
[----:B-1----:R-:W-:-:S05]  /*00b0*/  IMAD R0, R0, UR5, R5 ;  /* 0x0000000500007c24 */ /* 0x002fca000f8e0205 */
[----:B---3--:R-:W-:-:S13]  /*00c0*/  ISETP.GE.AND P0, PT, R0, UR7, PT ;  /* 0x0000000700007c0c */ /* 0x008fda000bf06270 */
[----:B------:R-:W-:Y:S05]  /*00d0*/  @P0 EXIT ;  /* 0x000000000000094d */ /* 0x000fea0003800000 */
[----:B------:R-:W0:Y:S01]  /*00e0*/  LDC.64 R2, c[0x0][0x390] ;  /* 0x0000e400ff027b82 */ /* 0x000e220000000a00 */
[----:B------:R-:W1:Y:S01]  /*00f0*/  LDCU.64 UR16, c[0x0][0x358] ;  /* 0x00006b00ff1077ac */ /* 0x000e620008000a00 */
[----:B------:R-:W2:Y:S01]  /*0100*/  LDCU UR8, c[0x0][0x3a4] ;  /* 0x00007480ff0877ac */ /* 0x000ea20008000800 */
[----:B0-----:R-:W-:-:S05]  /*0110*/  IMAD.WIDE R2, R0, 0x4, R2 ;  /* 0x0000000400027825 */ /* 0x001fca00078e0202 */
[----:B-1----:R0:W5:Y:S01]  /*0120*/  LDG.E R15, desc[UR16][R2.64] ;  /* 0x00000010020f7981 */ /* 0x002162000c1e1900 */
[----:B--2---:R-:W-:-:S09]  /*0130*/  UISETP.GE.AND UP0, UPT, UR8, 0x1, UPT ;  /* 0x000000010800788c */ /* 0x004fd2000bf06270 */
[----:B0-----:R-:W-:Y:S05]  /*0140*/  BRA.U !UP0, `(.L_x_25) ;  /* 0x00000009085c7547 */ /* 0x001fea000b800000 */
[----:B------:R-:W-:Y:S01]  /*0150*/  UISETP.GE.U32.AND UP1, UPT, UR8, 0x10, UPT ;  /* 0x000000100800788c */ /* 0x000fe2000bf26070 */
[----:B------:R-:W-:Y:S01]  /*0160*/  HFMA2 R8, -RZ, RZ, 0, 0 ;  /* 0x00000000ff087431 */ /* 0x000fe200000001ff */
[----:B------:R-:W-:Y:S02]  /*0170*/  ULOP3.LUT UR9, UR8, 0xf, URZ, 0xc0, !UPT ;  /* 0x0000000f08097892 */ /* 0x000fe4000f8ec0ff */
[----:B------:R-:W-:Y:S02]  /*0180*/  IMAD R7, R0, UR8, RZ ;  /* 0x0000000800077c24 */ /* 0x000fe4000f8e02ff */
[----:B------:R-:W-:-:S03]  /*0190*/  UISETP.NE.AND UP0, UPT, UR9, URZ, UPT ;  /* 0x000000ff0900728c */ /* 0x000fc6000bf05270 */
[----:B------:R-:W-:Y:S08]  /*01a0*/  BRA.U !UP1, `(.L_x_26) ;  /* 0x0000000509107547 */ /* 0x000ff0000b800000 */
[----:B------:R-:W0:Y:S01]  /*01b0*/  LDCU.128 UR12, c[0x0][0x380] ;  /* 0x00007000ff0c77ac */ /* 0x000e220008000c00 */
[----:B------:R-:W-:Y:S01]  /*01c0*/  MOV R6, R7 ;  /* 0x0000000700067202 */ /* 0x000fe20000000f00 */
[----:B------:R-:W-:-:S04]  /*01d0*/  ULOP3.LUT UR10, UR8, 0x7ffffff0, URZ, 0xc0, !UPT ;  /* 0x7ffffff0080a7892 */ /* 0x000fc8000f8ec0ff */
[----:B------:R-:W-:Y:S02]  /*01e0*/  UIADD3 UR11, UPT, UPT, -UR10, URZ, URZ ;  /* 0x000000ff0a0b7290 */ /* 0x000fe4000fffe1ff */
[----:B------:R-:W-:Y:S01]  /*01f0*/  MOV R8, UR10 ;  /* 0x0000000a00087c02 */ /* 0x000fe20008000f00 */
[----:B0-----:R-:W-:Y:S02]  /*0200*/  UIADD3 UR4, UP2, UPT, UR14, 0x20, URZ ;  /* 0x000000200e047890 */ /* 0x001fe4000ff5e0ff */
[----:B------:R-:W-:Y:S02]  /*0210*/  UIADD3 UR6, UP1, UPT, UR12, 0x20, URZ ;  /* 0x000000200c067890 */ /* 0x000fe4000ff3e0ff */
[----:B------:R-:W-:Y:S02]  /*0220*/  UIADD3.X UR5, UPT, UPT, URZ, UR15, URZ, UP2, !UPT ;  /* 0x0000000fff057290 */ /* 0x000fe400097fe4ff */
[----:B------:R-:W-:Y:S01]  /*0230*/  MOV R2, UR4 ;  /* 0x0000000400027c02 */ /* 0x000fe20008000f00 */
[----:B------:R-:W-:-:S03]  /*0240*/  UIADD3.X UR7, UPT, UPT, URZ, UR13, URZ, UP1, !UPT ;  /* 0x0000000dff077290 */ /* 0x000fc60008ffe4ff */
[----:B------:R-:W-:-:S09]  /*0250*/  MOV R3, UR5 ;  /* 0x0000000500037c02 */ /* 0x000fd20008000f00 */
.L_x_27:
[----:B------:R-:W-:Y:S01]  /*0260*/  MOV R4, UR6 ;  /* 0x0000000600047c02 */ /* 0x000fe20008000f00 */
[----:B------:R-:W2:Y:S01]  /*0270*/  LDG.E R17, desc[UR16][R2.64+-0x20] ;  /* 0xffffe01002117981 */ /* 0x000ea2000c1e1900 */
[----:B------:R-:W-:-:S03]  /*0280*/  MOV R5, UR7 ;  /* 0x0000000700057c02 */ /* 0x000fc60008000f00 */
[----:B------:R-:W3:Y:S01]  /*0290*/  LDG.E R25, desc[UR16][R2.64+-0x1c] ;  /* 0xffffe41002197981 */ /* 0x000ee2000c1e1900 */
[----:B------:R-:W-:-:S03]  /*02a0*/  IMAD.WIDE R4, R6, 0x4, R4 ;  /* 0x0000000406047825 */ /* 0x000fc600078e0204 */
[----:B------:R-:W4:Y:S04]  /*02b0*/  LDG.E R19, desc[UR16][R2.64+-0x18] ;  /* 0xffffe81002137981 */ /* 0x000f28000c1e1900 */
[----:B------:R-:W2:Y:S04]  /*02c0*/  LDG.E R16, desc[UR16][R4.64+-0x20] ;  /* 0xffffe01004107981 */ /* 0x000ea8000c1e1900 */
        /* <DEDUP_REMOVED lines=11> */
[----:B------:R-:W4:Y:S01]  /*0380*/  LDG.E R14, desc[UR16][R4.64+-0x4] ;  /* 0xfffffc10040e7981 */ /* 0x000f22000c1e1900 */
[----:B--2--5:R-:W-:-:S03]  /*0390*/  FFMA R17, R16, R17, R15 ;  /* 0x0000001110117223 */ /* 0x024fc6000000000f */
[----:B------:R-:W2:Y:S04]  /*03a0*/  LDG.E R15, desc[UR16][R2.64] ;  /* 0x00000010020f7981 */ /* 0x000ea8000c1e1900 */
[----:B------:R-:W2:Y:S01]  /*03b0*/  LDG.E R16, desc[UR16][R4.64] ;  /* 0x0000001004107981 */ /* 0x000ea2000c1e1900 */
[----:B---3--:R-:W-:-:S03]  /*03c0*/  FFMA R25, R18, R25, R17 ;  /* 0x0000001912197223 */ /* 0x008fc60000000011 */
[----:B------:R-:W3:Y:S01]  /*03d0*/  LDG.E R17, desc[UR16][R2.64+0x4] ;  /* 0x0000041002117981 */ /* 0x000ee2000c1e1900 */
[----:B----4-:R-:W-:-:S03]  /*03e0*/  FFMA R26, R20, R19, R25 ;  /* 0x00000013141a7223 */ /* 0x010fc60000000019 */
[----:B------:R-:W3:Y:S04]  /*03f0*/  LDG.E R18, desc[UR16][R4.64+0x4] ;  /* 0x0000041004127981 */ /* 0x000ee8000c1e1900 */
[----:B------:R-:W4:Y:S01]  /*0400*/  LDG.E R20, desc[UR16][R2.64+0x8] ;  /* 0x0000081002147981 */ /* 0x000f22000c1e1900 */
[----:B------:R-:W-:-:S03]  /*0410*/  FFMA R25, R21, R22, R26 ;  /* 0x0000001615197223 */ /* 0x000fc6000000001a */
[----:B------:R-:W4:Y:S04]  /*0420*/  LDG.E R19, desc[UR16][R4.64+0x8] ;  /* 0x0000081004137981 */ /* 0x000f28000c1e1900 */
        /* <DEDUP_REMOVED lines=9> */
[----:B------:R-:W4:Y:S04]  /*04c0*/  LDG.E R11, desc[UR16][R2.64+0x18] ;  /* 0x00001810020b7981 */ /* 0x000f28000c1e1900 */
[----:B------:R-:W4:Y:S04]  /*04d0*/  LDG.E R12, desc[UR16][R4.64+0x18] ;  /* 0x00001810040c7981 */ /* 0x000f28000c1e1900 */
[----:B------:R-:W4:Y:S04]  /*04e0*/  LDG.E R25, desc[UR16][R4.64+0x1c] ;  /* 0x00001c1004197981 */ /* 0x000f28000c1e1900 */
[----:B------:R0:W4:Y:S01]  /*04f0*/  LDG.E R26, desc[UR16][R2.64+0x1c] ;  /* 0x00001c10021a7981 */ /* 0x000122000c1e1900 */
[----:B------:R-:W-:Y:S01]  /*0500*/  FFMA R13, R14, R13, R27 ;  /* 0x0000000d0e0d7223 */ /* 0x000fe2000000001b */
[----:B------:R-:W-:-:S04]  /*0510*/  UIADD3 UR11, UPT, UPT, UR11, 0x10, URZ ;  /* 0x000000100b0b7890 */ /* 0x000fc8000fffe0ff */
[----:B------:R-:W-:Y:S01]  /*0520*/  UISETP.NE.AND UP1, UPT, UR11, URZ, UPT ;  /* 0x000000ff0b00728c */ /* 0x000fe2000bf25270 */
[----:B0-----:R-:W-:Y:S02]  /*0530*/  IADD3 R2, P0, PT, R2, 0x40, RZ ;  /* 0x0000004002027810 */ /* 0x001fe40007f1e0ff */
[----:B------:R-:W-:Y:S02]  /*0540*/  IADD3 R6, PT, PT, R6, 0x10, RZ ;  /* 0x0000001006067810 */ /* 0x000fe40007ffe0ff */
[----:B------:R-:W-:Y:S01]  /*0550*/  IADD3.X R3, PT, PT, RZ, R3, RZ, P0, !PT ;  /* 0x00000003ff037210 */ /* 0x000fe200007fe4ff */
[----:B--2---:R-:W-:-:S04]  /*0560*/  FFMA R13, R16, R15, R13 ;  /* 0x0000000f100d7223 */ /* 0x004fc8000000000d */
[----:B---3--:R-:W-:-:S04]  /*0570*/  FFMA R18, R18, R17, R13 ;  /* 0x0000001112127223 */ /* 0x008fc8000000000d */
[----:B----4-:R-:W-:-:S04]  /*0580*/  FFMA R18, R19, R20, R18 ;  /* 0x0000001413127223 */ /* 0x010fc80000000012 */
[----:B------:R-:W-:-:S04]  /*0590*/  FFMA R18, R21, R22, R18 ;  /* 0x0000001615127223 */ /* 0x000fc80000000012 */
[----:B------:R-:W-:-:S04]  /*05a0*/  FFMA R18, R23, R24, R18 ;  /* 0x0000001817127223 */ /* 0x000fc80000000012 */
[----:B------:R-:W-:-:S04]  /*05b0*/  FFMA R9, R9, R10, R18 ;  /* 0x0000000a09097223 */ /* 0x000fc80000000012 */
[----:B------:R-:W-:-:S04]  /*05c0*/  FFMA R12, R12, R11, R9 ;  /* 0x0000000b0c0c7223 */ /* 0x000fc80000000009 */
[----:B------:R-:W-:Y:S01]  /*05d0*/  FFMA R15, R25, R26, R12 ;  /* 0x0000001a190f7223 */ /* 0x000fe2000000000c */
[----:B------:R-:W-:Y:S06]  /*05e0*/  BRA.U UP1, `(.L_x_27) ;  /* 0xfffffffd011c7547 */ /* 0x000fec000b83ffff */
.L_x_26:
[----:B------:R-:W-:Y:S05]  /*05f0*/  BRA.U !UP0, `(.L_x_25) ;  /* 0x0000000508307547 */ /* 0x000fea000b800000 */
[----:B------:R-:W-:Y:S02]  /*0600*/  UISETP.GE.U32.AND UP0, UPT, UR9, 0x8, UPT ;  /* 0x000000080900788c */ /* 0x000fe4000bf06070 */
[----:B------:R-:W-:-:S04]  /*0610*/  ULOP3.LUT UR5, UR8, 0x7, URZ, 0xc0, !UPT ;  /* 0x0000000708057892 */ /* 0x000fc8000f8ec0ff */
[----:B------:R-:W-:-:S03]  /*0620*/  UISETP.NE.AND UP1, UPT, UR5, URZ, UPT ;  /* 0x000000ff0500728c */ /* 0x000fc6000bf25270 */
[----:B------:R-:W-:Y:S08]  /*0630*/  BRA.U !UP0, `(.L_x_28) ;  /* 0x0000000108787547 */ /* 0x000ff0000b800000 */
[----:B------:R-:W0:Y:S01]  /*0640*/  LDC.64 R2, c[0x0][0x380] ;  /* 0x0000e000ff027b82 */ /* 0x000e220000000a00 */
[----:B------:R-:W-:-:S07]  /*0650*/  IADD3 R9, PT, PT, R7, R8, RZ ;  /* 0x0000000807097210 */ /* 0x000fce0007ffe0ff */
[----:B------:R-:W1:Y:S01]  /*0660*/  LDC.64 R4, c[0x0][0x388] ;  /* 0x0000e200ff047b82 */ /* 0x000e620000000a00 */
[----:B0-----:R-:W-:-:S05]  /*0670*/  IMAD.WIDE R2, R9, 0x4, R2 ;  /* 0x0000000409027825 */ /* 0x001fca00078e0202 */
[----:B------:R-:W2:Y:S01]  /*0680*/  LDG.E R10, desc[UR16][R2.64] ;  /* 0x00000010020a7981 */ /* 0x000ea2000c1e1900 */
[----:B-1----:R-:W-:-:S03]  /*0690*/  IMAD.WIDE.U32 R4, R8, 0x4, R4 ;  /* 0x0000000408047825 */ /* 0x002fc600078e0004 */
[----:B------:R-:W3:Y:S04]  /*06a0*/  LDG.E R13, desc[UR16][R2.64+0x4] ;  /* 0x00000410020d7981 */ /* 0x000ee8000c1e1900 */
        /* <DEDUP_REMOVED lines=14> */
[----:B------:R-:W-:Y:S01]  /*0790*/  IADD3 R8, PT, PT, R8, 0x8, RZ ;  /* 0x0000000808087810 */ /* 0x000fe20007ffe0ff */
[----:B--2--5:R-:W-:-:S04]  /*07a0*/  FFMA R10, R10, R11, R15 ;  /* 0x0000000b0a0a7223 */ /* 0x024fc8000000000f */
[----:B---3--:R-:W-:-:S04]  /*07b0*/  FFMA R10, R13, R12, R10 ;  /* 0x0000000c0d0a7223 */ /* 0x008fc8000000000a */
[----:B----4-:R-:W-:-:S04]  /*07c0*/  FFMA R10, R17, R14, R10 ;  /* 0x0000000e110a7223 */ /* 0x010fc8000000000a */
[----:B------:R-:W-:-:S04]  /*07d0*/  FFMA R10, R19, R16, R10 ;  /* 0x00000010130a7223 */ /* 0x000fc8000000000a */
[----:B------:R-:W-:-:S04]  /*07e0*/  FFMA R10, R21, R18, R10 ;  /* 0x00000012150a7223 */ /* 0x000fc8000000000a */
[----:B------:R-:W-:-:S04]  /*07f0*/  FFMA R23, R23, R20, R10 ;  /* 0x0000001417177223 */ /* 0x000fc8000000000a */
[----:B------:R-:W-:-:S04]  /*0800*/  FFMA R6, R6, R9, R23 ;  /* 0x0000000906067223 */ /* 0x000fc80000000017 */
[----:B------:R-:W-:-:S07]  /*0810*/  FFMA R15, R25, R22, R6 ;  /* 0x00000016190f7223 */ /* 0x000fce0000000006 */
.L_x_28:
        /* <DEDUP_REMOVED lines=22> */
[----:B------:R-:W-:-:S07]  /*0980*/  FFMA R15, R17, R14, R6 ;  /* 0x0000000e110f7223 */ /* 0x000fce0000000006 */
.L_x_29:
[----:B------:R-:W-:Y:S05]  /*0990*/  BRA.U !UP1, `(.L_x_25) ;  /* 0x0000000109487547 */ /* 0x000fea000b800000 */
[----:B------:R-:W0:Y:S01]  /*09a0*/  LDC.64 R2, c[0x0][0x388] ;  /* 0x0000e200ff027b82 */ /* 0x000e220000000a00 */
[----:B------:R-:W-:Y:S01]  /*09b0*/  IADD3 R7, PT, PT, R7, R8, RZ ;  /* 0x0000000807077210 */ /* 0x000fe20007ffe0ff */
[----:B------:R-:W-:-:S06]  /*09c0*/  UIADD3 UR4, UPT, UPT, -UR4, URZ, URZ ;  /* 0x000000ff04047290 */ /* 0x000fcc000fffe1ff */
[----:B------:R-:W1:Y:S01]  /*09d0*/  LDC.64 R10, c[0x0][0x380] ;  /* 0x0000e000ff0a7b82 */ /* 0x000e620000000a00 */
[----:B0-----:R-:W-:-:S03]  /*09e0*/  IMAD.WIDE.U32 R2, R8, 0x4, R2 ;  /* 0x0000000408027825 */ /* 0x001fc600078e0002 */
[----:B------:R-:W-:Y:S02]  /*09f0*/  MOV R6, R2 ;  /* 0x0000000200067202 */ /* 0x000fe40000000f00 */
[----:B------:R-:W-:-:S07]  /*0a00*/  MOV R5, R3 ;  /* 0x0000000300057202 */ /* 0x000fce0000000f00 */
.L_x_30:
[----:B-1----:R-:W-:Y:S01]  /*0a10*/  IMAD.WIDE R2, R7, 0x4, R10 ;  /* 0x0000000407027825 */ /* 0x002fe200078e020a */
[----:B------:R-:W-:-:S05]  /*0a20*/  MOV R4, R6 ;  /* 0x0000000600047202 */ /* 0x000fca0000000f00 */
[----:B------:R-:W2:Y:S04]  /*0a30*/  LDG.E R2, desc[UR16][R2.64] ;  /* 0x0000001002027981 */ /* 0x000ea8000c1e1900 */
[----:B------:R0:W2:Y:S01]  /*0a40*/  LDG.E R4, desc[UR16][R4.64] ;  /* 0x0000001004047981 */ /* 0x0000a2000c1e1900 */
[----:B------:R-:W-:Y:S01]  /*0a50*/  UIADD3 UR4, UPT, UPT, UR4, 0x1, URZ ;  /* 0x0000000104047890 */ /* 0x000fe2000fffe0ff */
[----:B------:R-:W-:Y:S02]  /*0a60*/  IADD3 R6, P0, PT, R6, 0x4, RZ ;  /* 0x0000000406067810 */ /* 0x000fe40007f1e0ff */
[----:B------:R-:W-:Y:S01]  /*0a70*/  IADD3 R7, PT, PT, R7, 0x1, RZ ;  /* 0x0000000107077810 */ /* 0x000fe20007ffe0ff */
[----:B------:R-:W-:Y:S01]  /*0a80*/  UISETP.NE.AND UP0, UPT, UR4, URZ, UPT ;  /* 0x000000ff0400728c */ /* 0x000fe2000bf05270 */
[----:B0-----:R-:W-:Y:S01]  /*0a90*/  IADD3.X R5, PT, PT, RZ, R5, RZ, P0, !PT ;  /* 0x00000005ff057210 */ /* 0x001fe200007fe4ff */
[----:B--2--5:R-:W-:-:S07]  /*0aa0*/  FFMA R15, R2, R4, R15 ;  /* 0x00000004020f7223 */ /* 0x024fce000000000f */
[----:B------:R-:W-:Y:S05]  /*0ab0*/  BRA.U UP0, `(.L_x_30) ;  /* 0xfffffffd00d47547 */ /* 0x000fea000b83ffff */
.L_x_25:
[----:B------:R-:W0:Y:S02]  /*0ac0*/  LDC.64 R2, c[0x0][0x398] ;  /* 0x0000e600ff027b82 */ /* 0x000e240000000a00 */
[----:B0-----:R-:W-:-:S05]  /*0ad0*/  IMAD.WIDE R2, R0, 0x4, R2 ;  /* 0x0000000400027825 */ /* 0x001fca00078e0202 */
[----:B-----5:R-:W-:Y:S01]  /*0ae0*/  STG.E desc[UR16][R2.64], R15 ;  /* 0x0000000f02007986 */ /* 0x020fe2000c101910 */
[----:B------:R-:W-:Y:S05]  /*0af0*/  EXIT ;  /* 0x000000000000794d */ /* 0x000fea0003800000 */
.L_x_31:
        /* <DEDUP_REMOVED lines=16> */
.L_x_42:


//--------------------- .text._Z9ReLU_cudaPfPKfi  --------------------------
	.section	.text._Z9ReLU_cudaPfPKfi,"ax",@progbits
	.align	128
        .global         _Z9ReLU_cudaPfPKfi
        .type           _Z9ReLU_cudaPfPKfi,@function
        .size           _Z9ReLU_cudaPfPKfi,(.L_x_43 - _Z9ReLU_cudaPfPKfi)
        .other          _Z9ReLU_cudaPfPKfi,@"STO_CUDA_ENTRY STV_DEFAULT"
_Z9ReLU_cudaPfPKfi:
.text._Z9ReLU_cudaPfPKfi:
[----:B------:R-:W-:Y:S01]  /*0000*/  LDC R1, c[0x0][0x37c] ;  /* 0x0000df00ff017b82 */ /* 0x000fe20000000800 */
[----:B------:R-:W0:Y:S07]  /*0010*/  S2R R0, SR_TID.X ;  /* 0x0000000000007919 */ /* 0x000e2e0000002100 */
[----:B------:R-:W0:Y:S01]  /*0020*/  S2UR UR4, SR_CTAID.X ;  /* 0x00000000000479c3 */ /* 0x000e220000002500 */
[----:B------:R-:W1:Y:S07]  /*0030*/  LDCU UR5, c[0x0][0x390] ;  /* 0x00007200ff0577ac */ /* 0x000e6e0008000800 */
[----:B------:R-:W0:Y:S02]  /*0040*/  LDC R7, c[0x0][0x360] ;  /* 0x0000d800ff077b82 */ /* 0x000e240000000800 */
[----:B0-----:R-:W-:-:S05]  /*0050*/  IMAD R7, R7, UR4, R0 ;  /* 0x0000000407077c24 */ /* 0x001fca000f8e0200 */
[----:B-1----:R-:W-:-:S13]  /*0060*/  ISETP.GE.AND P0, PT, R7, UR5, PT ;  /* 0x0000000507007c0c */ /* 0x002fda000bf06270 */
[----:B------:R-:W-:Y:S05]  /*0070*/  @P0 EXIT ;  /* 0x000000000000094d */ /* 0x000fea0003800000 */
[----:B------:R-:W0:Y:S01]  /*0080*/  LDC.64 R4, c[0x0][0x388] ;  /* 0x0000e200ff047b82 */ /* 0x000e220000000a00 */
[----:B------:R-:W1:Y:S07]  /*0090*/  LDCU.64 UR4, c[0x0][0x358] ;  /* 0x00006b00ff0477ac */ /* 0x000e6e0008000a00 */
[----:B------:R-:W2:Y:S01]  /*00a0*/  LDC.64 R2, c[0x0][0x380] ;  /* 0x0000e000ff027b82 */ /* 0x000ea20000000a00 */
[----:B0-----:R-:W-:-:S06]  /*00b0*/  IMAD.WIDE R4, R7, 0x4, R4 ;  /* 0x0000000407047825 */ /* 0x001fcc00078e0204 */
[----:B-1----:R-:W3:Y:S01]  /*00c0*/  LDG.E R5, desc[UR4][R4.64] ;  /* 0x0000000404057981 */ /* 0x002ee2000c1e1900 */
[----:B--2---:R-:W-:-:S05]  /*00d0*/  IMAD.WIDE R2, R7, 0x4, R2 ;  /* 0x0000000407027825 */ /* 0x004fca00078e0202 */
[----:B------:R-:W3:Y:S02]  /*00e0*/  LDG.E R0, desc[UR4][R2.64] ;  /* 0x0000000402007981 */ /* 0x000ee4000c1e1900 */
[----:B---3--:R-:W-:-:S05]  /*00f0*/  FADD R0, R0, R5 ;  /* 0x0000000500007221 */ /* 0x008fca0000000000 */
[----:B------:R-:W-:-:S05]  /*0100*/  FMNMX R7, RZ, R0, !PT ;  /* 0x00000000ff077209 */ /* 0x000fca0007800000 */
[----:B------:R-:W-:Y:S01]  /*0110*/  STG.E desc[UR4][R2.64], R7 ;  /* 0x0000000702007986 */ /* 0x000fe2000c101904 */
[----:B------:R-:W-:Y:S05]  /*0120*/  EXIT ;  /* 0x000000000000794d */ /* 0x000fea0003800000 */
.L_x_32:
        /* <DEDUP_REMOVED lines=13> */
.L_x_43:


//--------------------- .text._Z7mm_cudaPKfS0_Pfii --------------------------
	.section	.text._Z7mm_cudaPKfS0_Pfii,"ax",@progbits
	.align	128
        .global         _Z7mm_cudaPKfS0_Pfii
        .type           _Z7mm_cudaPKfS0_Pfii,@function
        .size           _Z7mm_cudaPKfS0_Pfii,(.L_x_44 - _Z7mm_cudaPKfS0_Pfii)
        .other          _Z7mm_cudaPKfS0_Pfii,@"STO_CUDA_ENTRY STV_DEFAULT"
_Z7mm_cudaPKfS0_Pfii:
.text._Z7mm_cudaPKfS0_Pfii:
[----:B------:R-:W-:Y:S01]  /*0000*/  LDC R1, c[0x0][0x37c] ;  /* 0x0000df00ff017b82 */ /* 0x000fe20000000800 */
[----:B------:R-:W0:Y:S01]  /*0010*/  S2R R3, SR_TID.Y ;  /* 0x0000000000037919 */ /* 0x000e220000002200 */
[----:B------:R-:W1:Y:S06]  /*0020*/  LDCU UR5, c[0x0][0x360] ;  /* 0x00006c00ff0577ac */ /* 0x000e6c0008000800 */
[----:B------:R-:W0:Y:S01]  /*0030*/  S2UR UR4, SR_CTAID.X ;  /* 0x00000000000479c3 */ /* 0x000e220000002500 */
[----:B------:R-:W1:Y:S01]  /*0040*/  S2R R5, SR_TID.X ;  /* 0x0000000000057919 */ /* 0x000e620000002100 */
[----:B------:R-:W2:Y:S06]  /*0050*/  LDCU UR6, c[0x0][0x398] ;  /* 0x00007300ff0677ac */ /* 0x000eac0008000800 */
[----:B------:R-:W0:Y:S02]  /*0060*/  LDC R0, c[0x0][0x364] ;  /* 0x0000d900ff007b82 */ /* 0x000e240000000800 */
[----:B0-----:R-:W-:-:S04]  /*0070*/  IMAD R0, R0, UR4, R3 ;  /* 0x0000000400007c24 */ /* 0x001fc8000f8e0203 */
[----:B-1----:R-:W-:-:S05]  /*0080*/  IMAD R0, R0, UR5, R5 ;  /* 0x0000000500007c24 */ /* 0x002fca000f8e0205 */
[----:B--2---:R-:W-:-:S13]  /*0090*/  ISETP.GE.AND P0, PT, R0, UR6, PT ;  /* 0x0000000600007c0c */ /* 0x004fda000bf06270 */
[----:B------:R-:W-:Y:S05]  /*00a0*/  @P0 EXIT ;  /* 0x000000000000094d */ /* 0x000fea0003800000 */
[----:B------:R-:W0:Y:S01]  /*00b0*/  LDCU UR8, c[0x0][0x39c] ;  /* 0x00007380ff0877ac */ /* 0x000e220008000800 */
[----:B------:R-:W-:Y:S01]  /*00c0*/  HFMA2 R15, -RZ, RZ, 0, 0 ;  /* 0x00000000ff0f7431 */ /* 0x000fe200000001ff */
[----:B------:R-:W1:Y:S01]  /*00d0*/  LDCU.64 UR16, c[0x0][0x358] ;  /* 0x00006b00ff1077ac */ /* 0x000e620008000a00 */
[----:B0-----:R-:W-:-:S09]  /*00e0*/  UISETP.GE.AND UP0, UPT, UR8, 0x1, UPT ;  /* 0x000000010800788c */ /* 0x001fd2000bf06270 */
[----:B-1----:R-:W-:Y:S05]  /*00f0*/  BRA.U !UP0, `(.L_x_33) ;  /* 0x0000000908647547 */ /* 0x002fea000b800000 */
[----:B------:R-:W-:Y:S02]  /*0100*/  UISETP.GE.U32.AND UP1, UPT, UR8, 0x10, UPT ;  /* 0x000000100800788c */ /* 0x000fe4000bf26070 */
[----:B------:R-:W-:Y:S01]  /*0110*/  IMAD R7, R0, UR8, RZ ;  /* 0x0000000800077c24 */ /* 0x000fe2000f8e02ff */
[----:B------:R-:W-:Y:S01]  /*0120*/  ULOP3.LUT UR9, UR8, 0xf, URZ, 0xc0, !UPT ;  /* 0x0000000f08097892 */ /* 0x000fe2000f8ec0ff */
[----:B------:R-:W-:Y:S02]  /*0130*/  MOV R15, RZ ;  /* 0x000000ff000f7202 */ /* 0x000fe40000000f00 */
[----:B------:R-:W-:Y:S01]  /*0140*/  MOV R8, RZ ;  /* 0x000000ff00087202 */ /* 0x000fe20000000f00 */
[----:B------:R-:W-:Y:S02]  /*0150*/  UISETP.NE.AND UP0, UPT, UR9, URZ, UPT ;  /* 0x000000ff0900728c */ /* 0x000fe4000bf05270 */
[----:B------:R-:W-:Y:S09]  /*0160*/  BRA.U !UP1, `(.L_x_34) ;  /* 0x0000000509147547 */ /* 0x000ff2000b800000 */
[----:B------:R-:W0:Y:S01]  /*0170*/  LDCU.128 UR12, c[0x0][0x380] ;  /* 0x00007000ff0c77ac */ /* 0x000e220008000c00 */
[----:B------:R-:W-:Y:S02]  /*0180*/  MOV R15, RZ ;  /* 0x000000ff000f7202 */ /* 0x000fe40000000f00 */
        /* <DEDUP_REMOVED lines=10> */
.L_x_35:
        /* <DEDUP_REMOVED lines=9> */
[----:B------:R-:W5:Y:S04]  /*02c0*/  LDG.E R22, desc[UR16][R2.64+-0x14] ;  /* 0xffffec1002167981 */ /* 0x000f68000c1e1900 */
        /* <DEDUP_REMOVED lines=8> */
[----:B------:R-:W5:Y:S01]  /*0350*/  LDG.E R14, desc[UR16][R4.64+-0x4] ;  /* 0xfffffc10040e7981 */ /* 0x000f62000c1e1900 */
[----:B--2---:R-:W-:-:S03]  /*0360*/  FFMA R17, R16, R17, R15 ;  /* 0x0000001110117223 */ /* 0x004fc6000000000f */
[----:B------:R-:W2:Y:S04]  /*0370*/  LDG.E R15, desc[UR16][R2.64] ;  /* 0x00000010020f7981 */ /* 0x000ea8000c1e1900 */
[----:B------:R-:W2:Y:S01]  /*0380*/  LDG.E R16, desc[UR16][R4.64] ;  /* 0x0000001004107981 */ /* 0x000ea2000c1e1900 */
[----:B---3--:R-:W-:-:S03]  /*0390*/  FFMA R25, R18, R25, R17 ;  /* 0x0000001912197223 */ /* 0x008fc60000000011 */
[----:B------:R-:W3:Y:S01]  /*03a0*/  LDG.E R17, desc[UR16][R2.64+0x4] ;  /* 0x0000041002117981 */ /* 0x000ee2000c1e1900 */
[----:B----4-:R-:W-:-:S03]  /*03b0*/  FFMA R26, R20, R19, R25 ;  /* 0x00000013141a7223 */ /* 0x010fc60000000019 */
[----:B------:R-:W3:Y:S04]  /*03c0*/  LDG.E R18, desc[UR16][R4.64+0x4] ;  /* 0x0000041004127981 */ /* 0x000ee8000c1e1900 */
[----:B------:R-:W4:Y:S01]  /*03d0*/  LDG.E R20, desc[UR16][R2.64+0x8] ;  /* 0x0000081002147981 */ /* 0x000f22000c1e1900 */
[----:B-----5:R-:W-:-:S03]  /*03e0*/  FFMA R25, R21, R22, R26 ;  /* 0x0000001615197223 */ /* 0x020fc6000000001a */
[----:B------:R-:W4:Y:S04]  /*03f0*/  LDG.E R19, desc[UR16][R4.64+0x8] ;  /* 0x0000081004137981 */ /* 0x000f28000c1e1900 */
[----:B------:R-:W5:Y:S01]  /*0400*/  LDG.E R22, desc[UR16][R2.64+0xc] ;  /* 0x00000c1002167981 */ /* 0x000f62000c1e1900 */
[----:B------:R-:W-:-:S03]  /*0410*/  FFMA R25, R24, R23, R25 ;  /* 0x0000001718197223 */ /* 0x000fc60000000019 */
[----:B------:R-:W5:Y:S04]  /*0420*/  LDG.E R21, desc[UR16][R4.64+0xc] ;  /* 0x00000c1004157981 */ /* 0x000f68000c1e1900 */
[----:B------:R-:W5:Y:S01]  /*0430*/  LDG.E R24, desc[UR16][R2.64+0x10] ;  /* 0x0000101002187981 */ /* 0x000f62000c1e1900 */
[----:B------:R-:W-:-:S03]  /*0440*/  FFMA R25, R10, R9, R25 ;  /* 0x000000090a197223 */ /* 0x000fc60000000019 */
[----:B------:R-:W5:Y:S04]  /*0450*/  LDG.E R23, desc[UR16][R4.64+0x10] ;  /* 0x0000101004177981 */ /* 0x000f68000c1e1900 */
[----:B------:R-:W5:Y:S01]  /*0460*/  LDG.E R10, desc[UR16][R2.64+0x14] ;  /* 0x00001410020a7981 */ /* 0x000f62000c1e1900 */
[----:B------:R-:W-:-:S03]  /*0470*/  FFMA R27, R12, R11, R25 ;  /* 0x0000000b0c1b7223 */ /* 0x000fc60000000019 */
[----:B------:R-:W5:Y:S04]  /*0480*/  LDG.E R9, desc[UR16][R4.64+0x14] ;  /* 0x0000141004097981 */ /* 0x000f68000c1e1900 */
[----:B------:R-:W5:Y:S04]  /*0490*/  LDG.E R11, desc[UR16][R2.64+0x18] ;  /* 0x00001810020b7981 */ /* 0x000f68000c1e1900 */
[----:B------:R-:W5:Y:S04]  /*04a0*/  LDG.E R12, desc[UR16][R4.64+0x18] ;  /* 0x00001810040c7981 */ /* 0x000f68000c1e1900 */
[----:B------:R-:W5:Y:S04]  /*04b0*/  LDG.E R25, desc[UR16][R4.64+0x1c] ;  /* 0x00001c1004197981 */ /* 0x000f68000c1e1900 */
[----:B------:R0:W5:Y:S01]  /*04c0*/  LDG.E R26, desc[UR16][R2.64+0x1c] ;  /* 0x00001c10021a7981 */ /* 0x000162000c1e1900 */
        /* <DEDUP_REMOVED lines=9> */
[----:B-----5:R-:W-:-:S04]  /*0560*/  FFMA R18, R21, R22, R18 ;  /* 0x0000001615127223 */ /* 0x020fc80000000012 */
[----:B------:R-:W-:-:S04]  /*0570*/  FFMA R18, R23, R24, R18 ;  /* 0x0000001817127223 */ /* 0x000fc80000000012 */
[----:B------:R-:W-:-:S04]  /*0580*/  FFMA R9, R9, R10, R18 ;  /* 0x0000000a09097223 */ /* 0x000fc80000000012 */
[----:B------:R-:W-:-:S04]  /*0590*/  FFMA R12, R12, R11, R9 ;  /* 0x0000000b0c0c7223 */ /* 0x000fc80000000009 */
[----:B------:R-:W-:Y:S01]  /*05a0*/  FFMA R15, R25, R26, R12 ;  /* 0x0000001a190f7223 */ /* 0x000fe2000000000c */
[----:B------:R-:W-:Y:S06]  /*05b0*/  BRA.U UP1, `(.L_x_35) ;  /* 0xfffffffd011c7547 */ /* 0x000fec000b83ffff */
.L_x_34:
        /* <DEDUP_REMOVED lines=26> */
[----:B------:R-:W-:Y:S01]  /*0760*/  IADD3 R8, PT, PT, R8, 0x8, RZ ;  /* 0x0000000808087810 */ /* 0x000fe20007ffe0ff */
[----:B--2---:R-:W-:-:S04]  /*0770*/  FFMA R10, R10, R11, R15 ;  /* 0x0000000b0a0a7223 */ /* 0x004fc8000000000f */
[----:B---3--:R-:W-:-:S04]  /*0780*/  FFMA R10, R13, R12, R10 ;  /* 0x0000000c0d0a7223 */ /* 0x008fc8000000000a */
[----:B----4-:R-:W-:-:S04]  /*0790*/  FFMA R10, R17, R14, R10 ;  /* 0x0000000e110a7223 */ /* 0x010fc8000000000a */
[----:B-----5:R-:W-:-:S04]  /*07a0*/  FFMA R10, R19, R16, R10 ;  /* 0x00000010130a7223 */ /* 0x020fc8000000000a */
[----:B------:R-:W-:-:S04]  /*07b0*/  FFMA R10, R21, R18, R10 ;  /* 0x00000012150a7223 */ /* 0x000fc8000000000a */
[----:B------:R-:W-:-:S04]  /*07c0*/  FFMA R23, R23, R20, R10 ;  /* 0x0000001417177223 */ /* 0x000fc8000000000a */
[----:B------:R-:W-:-:S04]  /*07d0*/  FFMA R6, R6, R9, R23 ;  /* 0x0000000906067223 */ /* 0x000fc80000000017 */
[----:B------:R-:W-:-:S07]  /*07e0*/  FFMA R15, R25, R22, R6 ;  /* 0x00000016190f7223 */ /* 0x000fce0000000006 */
.L_x_36:
        /* <DEDUP_REMOVED lines=17> */
[----:B------:R-:W5:Y:S01]  /*0900*/  LDG.E R14, desc[UR16][R4.64+0xc] ;  /* 0x00000c10040e7981 */ /* 0x000f62000c1e1900 */
[----:B------:R-:W-:Y:S01]  /*0910*/  IADD3 R8, PT, PT, R8, 0x4, RZ ;  /* 0x0000000408087810 */ /* 0x000fe20007ffe0ff */
[----:B--2---:R-:W-:-:S04]  /*0920*/  FFMA R6, R6, R9, R15 ;  /* 0x0000000906067223 */ /* 0x004fc8000000000f */
[----:B---3--:R-:W-:-:S04]  /*0930*/  FFMA R6, R11, R10, R6 ;  /* 0x0000000a0b067223 */ /* 0x008fc80000000006 */
[----:B----4-:R-:W-:-:S04]  /*0940*/  FFMA R6, R13, R12, R6 ;  /* 0x0000000c0d067223 */ /* 0x010fc80000000006 */
[----:B-----5:R-:W-:-:S07]  /*0950*/  FFMA R15, R17, R14, R6 ;  /* 0x0000000e110f7223 */ /* 0x020fce0000000006 */
.L_x_37:
        /* <DEDUP_REMOVED lines=8> */
.L_x_38:
        /* <DEDUP_REMOVED lines=9> */
[----:B--2---:R-:W-:-:S07]  /*0a70*/  FFMA R15, R2, R4, R15 ;  /* 0x00000004020f7223 */ /* 0x004fce000000000f */
[----:B------:R-:W-:Y:S05]  /*0a80*/  BRA.U UP0, `(.L_x_38) ;  /* 0xfffffffd00d47547 */ /* 0x000fea000b83ffff */
.L_x_33:
[----:B------:R-:W0:Y:S02]  /*0a90*/  LDC.64 R2, c[0x0][0x390] ;  /* 0x0000e400ff027b82 */ /* 0x000e240000000a00 */
[----:B0-----:R-:W-:-:S05]  /*0aa0*/  IMAD.WIDE R2, R0, 0x4, R2 ;  /* 0x0000000400027825 */ /* 0x001fca00078e0202 */
[----:B------:R-:W-:Y:S01]  /*0ab0*/  STG.E desc[UR16][R2.64], R15 ;  /* 0x0000000f02007986 */ /* 0x000fe2000c101910 */
[----:B------:R-:W-:Y:S05]  /*0ac0*/  EXIT ;  /* 0x000000000000794d */ /* 0x000fea0003800000 */
.L_x_39:
        /* <DEDUP_REMOVED lines=11> */
.L_x_44:


//--------------------- .nv.shared.reserved.0     --------------------------
	.section	.nv.shared.reserved.0,"aw",@nobits
	.weak		__nv_reservedSMEM_offset_0_alias
	.size		__nv_reservedSMEM_offset_0_alias, 0, 64
	.other		__nv_reservedSMEM_offset_0_alias,@"STO_CUDA_RESERVED_SHARED STV_DEFAULT"
__nv_reservedSMEM_offset_0_alias:
	.zero		0
	.zero		64


//--------------------- .nv.constant0._Z14softmax_1_cudaPfS_i --------------------------
	.section	.nv.constant0._Z14softmax_1_cudaPfS_i,"a",@progbits
	.sectionflags	@""
	.align	4
.nv.constant0._Z14softmax_1_cudaPfS_i:
	.zero		916


//--------------------- .nv.constant0._Z10addmm_cudaPKfS0_S0_Pfii --------------------------
	.section	.nv.constant0._Z10addmm_cudaPKfS0_S0_Pfii,"a",@progbits
	.sectionflags	@""
	.align	4
.nv.constant0._Z10addmm_cudaPKfS0_S0_Pfii:
	.zero		936


//--------------------- .nv.constant0._Z9ReLU_cudaPfPKfi --------------------------
	.section	.nv.constant0._Z9ReLU_cudaPfPKfi,"a",@progbits
	.sectionflags	@""
	.align	4
.nv.constant0._Z9ReLU_cudaPfPKfi:
	.zero		916


//--------------------- .nv.constant0._Z7mm_cudaPKfS0_Pfii --------------------------
	.section	.nv.constant0._Z7mm_cudaPKfS0_Pfii,"a",@progbits
	.sectionflags	@""
	.align	4
.nv.constant0._Z7mm_cudaPKfS0_Pfii:
	.zero		928


//--------------------- SYMBOLS --------------------------

	.type		.nv.reservedSmem.offset0,@object
	.size		.nv.reservedSmem.offset0,0x4
